//
// Generated by NVIDIA NVVM Compiler
//
// Compiler Build ID: CL-36424714
// Cuda compilation tools, release 13.0, V13.0.88
// Based on NVVM 20.0.0
//

.version 9.0
.target sm_100
.address_size 64

	// .globl	_Z6MatAddPfS_S_ii

.visible .entry _Z6MatAddPfS_S_ii(
	.param .u64 .ptr .align 1 _Z6MatAddPfS_S_ii_param_0,
	.param .u64 .ptr .align 1 _Z6MatAddPfS_S_ii_param_1,
	.param .u64 .ptr .align 1 _Z6MatAddPfS_S_ii_param_2,
	.param .u32 _Z6MatAddPfS_S_ii_param_3,
	.param .u32 _Z6MatAddPfS_S_ii_param_4
)
{
	.reg .pred 	%p<4>;
	.reg .b32 	%r<14>;
	.reg .b32 	%f<4>;
	.reg .b64 	%rd<11>;

	ld.param.u64 	%rd1, [_Z6MatAddPfS_S_ii_param_0];
	ld.param.u64 	%rd2, [_Z6MatAddPfS_S_ii_param_1];
	ld.param.u64 	%rd3, [_Z6MatAddPfS_S_ii_param_2];
	ld.param.u32 	%r4, [_Z6MatAddPfS_S_ii_param_3];
	ld.param.u32 	%r5, [_Z6MatAddPfS_S_ii_param_4];
	mov.u32 	%r6, %ctaid.y;
	mov.u32 	%r7, %ntid.y;
	mov.u32 	%r8, %tid.y;
	mad.lo.s32 	%r9, %r6, %r7, %r8;
	mov.u32 	%r10, %ctaid.x;
	mov.u32 	%r11, %ntid.x;
	mov.u32 	%r12, %tid.x;
	mad.lo.s32 	%r2, %r10, %r11, %r12;
	setp.ge.s32 	%p1, %r2, %r4;
	setp.ge.s32 	%p2, %r9, %r5;
	or.pred  	%p3, %p1, %p2;
	@%p3 bra 	$L__BB0_2;
	cvta.to.global.u64 	%rd4, %rd1;
	cvta.to.global.u64 	%rd5, %rd2;
	cvta.to.global.u64 	%rd6, %rd3;
	mad.lo.s32 	%r13, %r5, %r2, %r9;
	mul.wide.s32 	%rd7, %r13, 4;
	add.s64 	%rd8, %rd4, %rd7;
	ld.global.f32 	%f1, [%rd8];
	add.s64 	%rd9, %rd5, %rd7;
	ld.global.f32 	%f2, [%rd9];
	add.f32 	%f3, %f1, %f2;
	add.s64 	%rd10, %rd6, %rd7;
	st.global.f32 	[%rd10], %f3;
$L__BB0_2:
	ret;

}
	// .globl	_Z11MatAddConstPffS_ii
.visible .entry _Z11MatAddConstPffS_ii(
	.param .u64 .ptr .align 1 _Z11MatAddConstPffS_ii_param_0,
	.param .f32 _Z11MatAddConstPffS_ii_param_1,
	.param .u64 .ptr .align 1 _Z11MatAddConstPffS_ii_param_2,
	.param .u32 _Z11MatAddConstPffS_ii_param_3,
	.param .u32 _Z11MatAddConstPffS_ii_param_4
)
{
	.reg .pred 	%p<4>;
	.reg .b32 	%r<14>;
	.reg .b32 	%f<4>;
	.reg .b64 	%rd<8>;

	ld.param.u64 	%rd1, [_Z11MatAddConstPffS_ii_param_0];
	ld.param.f32 	%f1, [_Z11MatAddConstPffS_ii_param_1];
	ld.param.u64 	%rd2, [_Z11MatAddConstPffS_ii_param_2];
	ld.param.u32 	%r4, [_Z11MatAddConstPffS_ii_param_3];
	ld.param.u32 	%r5, [_Z11MatAddConstPffS_ii_param_4];
	mov.u32 	%r6, %ctaid.y;
	mov.u32 	%r7, %ntid.y;
	mov.u32 	%r8, %tid.y;
	mad.lo.s32 	%r9, %r6, %r7, %r8;
	mov.u32 	%r10, %ctaid.x;
	mov.u32 	%r11, %ntid.x;
	mov.u32 	%r12, %tid.x;
	mad.lo.s32 	%r2, %r10, %r11, %r12;
	setp.ge.s32 	%p1, %r2, %r4;
	setp.ge.s32 	%p2, %r9, %r5;
	or.pred  	%p3, %p1, %p2;
	@%p3 bra 	$L__BB1_2;
	cvta.to.global.u64 	%rd3, %rd1;
	cvta.to.global.u64 	%rd4, %rd2;
	mad.lo.s32 	%r13, %r5, %r2, %r9;
	mul.wide.s32 	%rd5, %r13, 4;
	add.s64 	%rd6, %rd3, %rd5;
	ld.global.f32 	%f2, [%rd6];
	add.f32 	%f3, %f1, %f2;
	add.s64 	%rd7, %rd4, %rd5;
	st.global.f32 	[%rd7], %f3;
$L__BB1_2:
	ret;

}
	// .globl	_Z11MatSubtractPfS_S_ii
.visible .entry _Z11MatSubtractPfS_S_ii(
	.param .u64 .ptr .align 1 _Z11MatSubtractPfS_S_ii_param_0,
	.param .u64 .ptr .align 1 _Z11MatSubtractPfS_S_ii_param_1,
	.param .u64 .ptr .align 1 _Z11MatSubtractPfS_S_ii_param_2,
	.param .u32 _Z11MatSubtractPfS_S_ii_param_3,
	.param .u32 _Z11MatSubtractPfS_S_ii_param_4
)
{
	.reg .pred 	%p<4>;
	.reg .b32 	%r<14>;
	.reg .b32 	%f<4>;
	.reg .b64 	%rd<11>;

	ld.param.u64 	%rd1, [_Z11MatSubtractPfS_S_ii_param_0];
	ld.param.u64 	%rd2, [_Z11MatSubtractPfS_S_ii_param_1];
	ld.param.u64 	%rd3, [_Z11MatSubtractPfS_S_ii_param_2];
	ld.param.u32 	%r4, [_Z11MatSubtractPfS_S_ii_param_3];
	ld.param.u32 	%r5, [_Z11MatSubtractPfS_S_ii_param_4];
	mov.u32 	%r6, %ctaid.y;
	mov.u32 	%r7, %ntid.y;
	mov.u32 	%r8, %tid.y;
	mad.lo.s32 	%r9, %r6, %r7, %r8;
	mov.u32 	%r10, %ctaid.x;
	mov.u32 	%r11, %ntid.x;
	mov.u32 	%r12, %tid.x;
	mad.lo.s32 	%r2, %r10, %r11, %r12;
	setp.ge.s32 	%p1, %r2, %r4;
	setp.ge.s32 	%p2, %r9, %r5;
	or.pred  	%p3, %p1, %p2;
	@%p3 bra 	$L__BB2_2;
	cvta.to.global.u64 	%rd4, %rd1;
	cvta.to.global.u64 	%rd5, %rd2;
	cvta.to.global.u64 	%rd6, %rd3;
	mad.lo.s32 	%r13, %r5, %r2, %r9;
	mul.wide.s32 	%rd7, %r13, 4;
	add.s64 	%rd8, %rd4, %rd7;
	ld.global.f32 	%f1, [%rd8];
	add.s64 	%rd9, %rd5, %rd7;
	ld.global.f32 	%f2, [%rd9];
	sub.f32 	%f3, %f1, %f2;
	add.s64 	%rd10, %rd6, %rd7;
	st.global.f32 	[%rd10], %f3;
$L__BB2_2:
	ret;

}
	// .globl	_Z16MatSubtractConstPffS_ii
.visible .entry _Z16MatSubtractConstPffS_ii(
	.param .u64 .ptr .align 1 _Z16MatSubtractConstPffS_ii_param_0,
	.param .f32 _Z16MatSubtractConstPffS_ii_param_1,
	.param .u64 .ptr .align 1 _Z16MatSubtractConstPffS_ii_param_2,
	.param .u32 _Z16MatSubtractConstPffS_ii_param_3,
	.param .u32 _Z16MatSubtractConstPffS_ii_param_4
)
{
	.reg .pred 	%p<4>;
	.reg .b32 	%r<14>;
	.reg .b32 	%f<4>;
	.reg .b64 	%rd<8>;

	ld.param.u64 	%rd1, [_Z16MatSubtractConstPffS_ii_param_0];
	ld.param.f32 	%f1, [_Z16MatSubtractConstPffS_ii_param_1];
	ld.param.u64 	%rd2, [_Z16MatSubtractConstPffS_ii_param_2];
	ld.param.u32 	%r4, [_Z16MatSubtractConstPffS_ii_param_3];
	ld.param.u32 	%r5, [_Z16MatSubtractConstPffS_ii_param_4];
	mov.u32 	%r6, %ctaid.y;
	mov.u32 	%r7, %ntid.y;
	mov.u32 	%r8, %tid.y;
	mad.lo.s32 	%r9, %r6, %r7, %r8;
	mov.u32 	%r10, %ctaid.x;
	mov.u32 	%r11, %ntid.x;
	mov.u32 	%r12, %tid.x;
	mad.lo.s32 	%r2, %r10, %r11, %r12;
	setp.ge.s32 	%p1, %r2, %r4;
	setp.ge.s32 	%p2, %r9, %r5;
	or.pred  	%p3, %p1, %p2;
	@%p3 bra 	$L__BB3_2;
	cvta.to.global.u64 	%rd3, %rd1;
	cvta.to.global.u64 	%rd4, %rd2;
	mad.lo.s32 	%r13, %r5, %r2, %r9;
	mul.wide.s32 	%rd5, %r13, 4;
	add.s64 	%rd6, %rd3, %rd5;
	ld.global.f32 	%f2, [%rd6];
	sub.f32 	%f3, %f2, %f1;
	add.s64 	%rd7, %rd4, %rd5;
	st.global.f32 	[%rd7], %f3;
$L__BB3_2:
	ret;

}
	// .globl	_Z7MatMultPfS_S_ii
.visible .entry _Z7MatMultPfS_S_ii(
	.param .u64 .ptr .align 1 _Z7MatMultPfS_S_ii_param_0,
	.param .u64 .ptr .align 1 _Z7MatMultPfS_S_ii_param_1,
	.param .u64 .ptr .align 1 _Z7MatMultPfS_S_ii_param_2,
	.param .u32 _Z7MatMultPfS_S_ii_param_3,
	.param .u32 _Z7MatMultPfS_S_ii_param_4
)
{
	.reg .pred 	%p<4>;
	.reg .b32 	%r<14>;
	.reg .b32 	%f<4>;
	.reg .b64 	%rd<11>;

	ld.param.u64 	%rd1, [_Z7MatMultPfS_S_ii_param_0];
	ld.param.u64 	%rd2, [_Z7MatMultPfS_S_ii_param_1];
	ld.param.u64 	%rd3, [_Z7MatMultPfS_S_ii_param_2];
	ld.param.u32 	%r4, [_Z7MatMultPfS_S_ii_param_3];
	ld.param.u32 	%r5, [_Z7MatMultPfS_S_ii_param_4];
	mov.u32 	%r6, %ctaid.y;
	mov.u32 	%r7, %ntid.y;
	mov.u32 	%r8, %tid.y;
	mad.lo.s32 	%r9, %r6, %r7, %r8;
	mov.u32 	%r10, %ctaid.x;
	mov.u32 	%r11, %ntid.x;
	mov.u32 	%r12, %tid.x;
	mad.lo.s32 	%r2, %r10, %r11, %r12;
	setp.ge.s32 	%p1, %r2, %r4;
	setp.ge.s32 	%p2, %r9, %r5;
	or.pred  	%p3, %p1, %p2;
	@%p3 bra 	$L__BB4_2;
	cvta.to.global.u64 	%rd4, %rd1;
	cvta.to.global.u64 	%rd5, %rd2;
	cvta.to.global.u64 	%rd6, %rd3;
	mad.lo.s32 	%r13, %r5, %r2, %r9;
	mul.wide.s32 	%rd7, %r13, 4;
	add.s64 	%rd8, %rd4, %rd7;
	ld.global.f32 	%f1, [%rd8];
	add.s64 	%rd9, %rd5, %rd7;
	ld.global.f32 	%f2, [%rd9];
	mul.f32 	%f3, %f1, %f2;
	add.s64 	%rd10, %rd6, %rd7;
	st.global.f32 	[%rd10], %f3;
$L__BB4_2:
	ret;

}
	// .globl	_Z12MatMultConstPffS_ii
.visible .entry _Z12MatMultConstPffS_ii(
	.param .u64 .ptr .align 1 _Z12MatMultConstPffS_ii_param_0,
	.param .f32 _Z12MatMultConstPffS_ii_param_1,
	.param .u64 .ptr .align 1 _Z12MatMultConstPffS_ii_param_2,
	.param .u32 _Z12MatMultConstPffS_ii_param_3,
	.param .u32 _Z12MatMultConstPffS_ii_param_4
)
{
	.reg .pred 	%p<4>;
	.reg .b32 	%r<14>;
	.reg .b32 	%f<4>;
	.reg .b64 	%rd<8>;

	ld.param.u64 	%rd1, [_Z12MatMultConstPffS_ii_param_0];
	ld.param.f32 	%f1, [_Z12MatMultConstPffS_ii_param_1];
	ld.param.u64 	%rd2, [_Z12MatMultConstPffS_ii_param_2];
	ld.param.u32 	%r4, [_Z12MatMultConstPffS_ii_param_3];
	ld.param.u32 	%r5, [_Z12MatMultConstPffS_ii_param_4];
	mov.u32 	%r6, %ctaid.y;
	mov.u32 	%r7, %ntid.y;
	mov.u32 	%r8, %tid.y;
	mad.lo.s32 	%r9, %r6, %r7, %r8;
	mov.u32 	%r10, %ctaid.x;
	mov.u32 	%r11, %ntid.x;
	mov.u32 	%r12, %tid.x;
	mad.lo.s32 	%r2, %r10, %r11, %r12;
	setp.ge.s32 	%p1, %r2, %r4;
	setp.ge.s32 	%p2, %r9, %r5;
	or.pred  	%p3, %p1, %p2;
	@%p3 bra 	$L__BB5_2;
	cvta.to.global.u64 	%rd3, %rd1;
	cvta.to.global.u64 	%rd4, %rd2;
	mad.lo.s32 	%r13, %r5, %r2, %r9;
	mul.wide.s32 	%rd5, %r13, 4;
	add.s64 	%rd6, %rd3, %rd5;
	ld.global.f32 	%f2, [%rd6];
	mul.f32 	%f3, %f1, %f2;
	add.s64 	%rd7, %rd4, %rd5;
	st.global.f32 	[%rd7], %f3;
$L__BB5_2:
	ret;

}
	// .globl	_Z9MatDividePfS_S_ii
.visible .entry _Z9MatDividePfS_S_ii(
	.param .u64 .ptr .align 1 _Z9MatDividePfS_S_ii_param_0,
	.param .u64 .ptr .align 1 _Z9MatDividePfS_S_ii_param_1,
	.param .u64 .ptr .align 1 _Z9MatDividePfS_S_ii_param_2,
	.param .u32 _Z9MatDividePfS_S_ii_param_3,
	.param .u32 _Z9MatDividePfS_S_ii_param_4
)
{
	.reg .pred 	%p<4>;
	.reg .b32 	%r<14>;
	.reg .b32 	%f<4>;
	.reg .b64 	%rd<11>;

	ld.param.u64 	%rd1, [_Z9MatDividePfS_S_ii_param_0];
	ld.param.u64 	%rd2, [_Z9MatDividePfS_S_ii_param_1];
	ld.param.u64 	%rd3, [_Z9MatDividePfS_S_ii_param_2];
	ld.param.u32 	%r4, [_Z9MatDividePfS_S_ii_param_3];
	ld.param.u32 	%r5, [_Z9MatDividePfS_S_ii_param_4];
	mov.u32 	%r6, %ctaid.y;
	mov.u32 	%r7, %ntid.y;
	mov.u32 	%r8, %tid.y;
	mad.lo.s32 	%r9, %r6, %r7, %r8;
	mov.u32 	%r10, %ctaid.x;
	mov.u32 	%r11, %ntid.x;
	mov.u32 	%r12, %tid.x;
	mad.lo.s32 	%r2, %r10, %r11, %r12;
	setp.ge.s32 	%p1, %r2, %r4;
	setp.ge.s32 	%p2, %r9, %r5;
	or.pred  	%p3, %p1, %p2;
	@%p3 bra 	$L__BB6_2;
	cvta.to.global.u64 	%rd4, %rd1;
	cvta.to.global.u64 	%rd5, %rd2;
	cvta.to.global.u64 	%rd6, %rd3;
	mad.lo.s32 	%r13, %r5, %r2, %r9;
	mul.wide.s32 	%rd7, %r13, 4;
	add.s64 	%rd8, %rd4, %rd7;
	ld.global.f32 	%f1, [%rd8];
	add.s64 	%rd9, %rd5, %rd7;
	ld.global.f32 	%f2, [%rd9];
	div.rn.f32 	%f3, %f1, %f2;
	add.s64 	%rd10, %rd6, %rd7;
	st.global.f32 	[%rd10], %f3;
$L__BB6_2:
	ret;

}
	// .globl	_Z14MatDivideConstPffS_ii
.visible .entry _Z14MatDivideConstPffS_ii(
	.param .u64 .ptr .align 1 _Z14MatDivideConstPffS_ii_param_0,
	.param .f32 _Z14MatDivideConstPffS_ii_param_1,
	.param .u64 .ptr .align 1 _Z14MatDivideConstPffS_ii_param_2,
	.param .u32 _Z14MatDivideConstPffS_ii_param_3,
	.param .u32 _Z14MatDivideConstPffS_ii_param_4
)
{
	.reg .pred 	%p<4>;
	.reg .b32 	%r<14>;
	.reg .b32 	%f<4>;
	.reg .b64 	%rd<8>;

	ld.param.u64 	%rd1, [_Z14MatDivideConstPffS_ii_param_0];
	ld.param.f32 	%f1, [_Z14MatDivideConstPffS_ii_param_1];
	ld.param.u64 	%rd2, [_Z14MatDivideConstPffS_ii_param_2];
	ld.param.u32 	%r4, [_Z14MatDivideConstPffS_ii_param_3];
	ld.param.u32 	%r5, [_Z14MatDivideConstPffS_ii_param_4];
	mov.u32 	%r6, %ctaid.y;
	mov.u32 	%r7, %ntid.y;
	mov.u32 	%r8, %tid.y;
	mad.lo.s32 	%r9, %r6, %r7, %r8;
	mov.u32 	%r10, %ctaid.x;
	mov.u32 	%r11, %ntid.x;
	mov.u32 	%r12, %tid.x;
	mad.lo.s32 	%r2, %r10, %r11, %r12;
	setp.ge.s32 	%p1, %r2, %r4;
	setp.ge.s32 	%p2, %r9, %r5;
	or.pred  	%p3, %p1, %p2;
	@%p3 bra 	$L__BB7_2;
	cvta.to.global.u64 	%rd3, %rd1;
	cvta.to.global.u64 	%rd4, %rd2;
	mad.lo.s32 	%r13, %r5, %r2, %r9;
	mul.wide.s32 	%rd5, %r13, 4;
	add.s64 	%rd6, %rd3, %rd5;
	ld.global.f32 	%f2, [%rd6];
	div.rn.f32 	%f3, %f2, %f1;
	add.s64 	%rd7, %rd4, %rd5;
	st.global.f32 	[%rd7], %f3;
$L__BB7_2:
	ret;

}
	// .globl	_Z6MatPowPffS_ii
.visible .entry _Z6MatPowPffS_ii(
	.param .u64 .ptr .align 1 _Z6MatPowPffS_ii_param_0,
	.param .f32 _Z6MatPowPffS_ii_param_1,
	.param .u64 .ptr .align 1 _Z6MatPowPffS_ii_param_2,
	.param .u32 _Z6MatPowPffS_ii_param_3,
	.param .u32 _Z6MatPowPffS_ii_param_4
)
{
	.reg .pred 	%p<25>;
	.reg .b32 	%r<28>;
	.reg .b32 	%f<77>;
	.reg .b64 	%rd<9>;

	ld.param.u64 	%rd1, [_Z6MatPowPffS_ii_param_0];
	ld.param.f32 	%f10, [_Z6MatPowPffS_ii_param_1];
	ld.param.u64 	%rd2, [_Z6MatPowPffS_ii_param_2];
	ld.param.u32 	%r5, [_Z6MatPowPffS_ii_param_3];
	ld.param.u32 	%r6, [_Z6MatPowPffS_ii_param_4];
	mov.u32 	%r7, %ctaid.y;
	mov.u32 	%r8, %ntid.y;
	mov.u32 	%r9, %tid.y;
	mad.lo.s32 	%r10, %r7, %r8, %r9;
	mov.u32 	%r11, %ctaid.x;
	mov.u32 	%r12, %ntid.x;
	mov.u32 	%r13, %tid.x;
	mad.lo.s32 	%r2, %r11, %r12, %r13;
	setp.ge.s32 	%p1, %r2, %r5;
	setp.ge.s32 	%p2, %r10, %r6;
	or.pred  	%p3, %p1, %p2;
	mov.f32 	%f76, 0f3F800000;
	@%p3 bra 	$L__BB8_10;
	cvta.to.global.u64 	%rd3, %rd1;
	mad.lo.s32 	%r3, %r6, %r2, %r10;
	mul.wide.s32 	%rd4, %r3, 4;
	add.s64 	%rd5, %rd3, %rd4;
	ld.global.f32 	%f1, [%rd5];
	mul.f32 	%f12, %f10, 0f3F000000;
	cvt.rzi.f32.f32 	%f13, %f12;
	add.f32 	%f14, %f13, %f13;
	sub.f32 	%f15, %f10, %f14;
	abs.f32 	%f2, %f15;
	abs.f32 	%f3, %f1;
	setp.lt.f32 	%p4, %f3, 0f00800000;
	mul.f32 	%f16, %f3, 0f4B800000;
	selp.f32 	%f17, %f16, %f3, %p4;
	selp.f32 	%f18, 0fC1C00000, 0f00000000, %p4;
	mov.b32 	%r14, %f17;
	add.s32 	%r15, %r14, -1060439283;
	and.b32  	%r16, %r15, -8388608;
	sub.s32 	%r17, %r14, %r16;
	mov.b32 	%f19, %r17;
	cvt.rn.f32.s32 	%f20, %r16;
	fma.rn.f32 	%f21, %f20, 0f34000000, %f18;
	add.f32 	%f22, %f19, 0fBF800000;
	add.f32 	%f23, %f19, 0f3F800000;
	rcp.approx.ftz.f32 	%f24, %f23;
	add.f32 	%f25, %f22, %f22;
	mul.f32 	%f26, %f25, %f24;
	mul.f32 	%f27, %f26, %f26;
	sub.f32 	%f28, %f22, %f26;
	add.f32 	%f29, %f28, %f28;
	neg.f32 	%f30, %f26;
	fma.rn.f32 	%f31, %f30, %f22, %f29;
	mul.rn.f32 	%f32, %f24, %f31;
	fma.rn.f32 	%f33, %f27, 0f3A2C32E4, 0f3B52E7DB;
	fma.rn.f32 	%f34, %f33, %f27, 0f3C93BB73;
	fma.rn.f32 	%f35, %f34, %f27, 0f3DF6384F;
	mul.rn.f32 	%f36, %f35, %f27;
	fma.rn.f32 	%f37, %f26, 0f3FB8AA3B, %f21;
	sub.f32 	%f38, %f21, %f37;
	fma.rn.f32 	%f39, %f26, 0f3FB8AA3B, %f38;
	fma.rn.f32 	%f40, %f32, 0f3FB8AA3B, %f39;
	fma.rn.f32 	%f41, %f26, 0f32A55E34, %f40;
	mul.f32 	%f42, %f36, 0f40400000;
	fma.rn.f32 	%f43, %f42, %f32, %f41;
	fma.rn.f32 	%f44, %f36, %f26, %f43;
	add.rn.f32 	%f45, %f37, %f44;
	neg.f32 	%f46, %f37;
	add.rn.f32 	%f47, %f45, %f46;
	neg.f32 	%f48, %f47;
	add.rn.f32 	%f49, %f44, %f48;
	mul.rn.f32 	%f50, %f45, %f10;
	neg.f32 	%f51, %f50;
	fma.rn.f32 	%f52, %f45, %f10, %f51;
	fma.rn.f32 	%f53, %f49, %f10, %f52;
	cvt.rni.f32.f32 	%f54, %f50;
	sub.f32 	%f55, %f50, %f54;
	add.f32 	%f56, %f55, %f53;
	fma.rn.f32 	%f57, %f56, 0f391FCB8E, 0f3AAF85ED;
	fma.rn.f32 	%f58, %f57, %f56, 0f3C1D9856;
	fma.rn.f32 	%f59, %f58, %f56, 0f3D6357BB;
	fma.rn.f32 	%f60, %f59, %f56, 0f3E75FDEC;
	fma.rn.f32 	%f61, %f60, %f56, 0f3F317218;
	fma.rn.f32 	%f62, %f61, %f56, 0f3F800000;
	cvt.rzi.s32.f32 	%r18, %f54;
	setp.gt.f32 	%p5, %f54, 0f00000000;
	selp.b32 	%r19, 0, -2097152000, %p5;
	add.s32 	%r20, %r19, 2130706432;
	mov.b32 	%f63, %r20;
	mul.f32 	%f64, %f62, %f63;
	shl.b32 	%r21, %r18, 23;
	sub.s32 	%r22, %r21, %r19;
	mov.b32 	%f65, %r22;
	mul.f32 	%f66, %f64, %f65;
	abs.f32 	%f67, %f50;
	setp.gt.f32 	%p6, %f67, 0f43180000;
	setp.lt.f32 	%p7, %f50, 0f00000000;
	selp.f32 	%f68, 0f00000000, 0f7F800000, %p7;
	selp.f32 	%f4, %f68, %f66, %p6;
	setp.eq.f32 	%p8, %f1, 0f3F800000;
	setp.eq.f32 	%p9, %f10, 0f00000000;
	or.pred  	%p10, %p9, %p8;
	@%p10 bra 	$L__BB8_9;
	setp.num.f32 	%p11, %f3, %f3;
	abs.f32 	%f69, %f10;
	setp.num.f32 	%p12, %f69, %f69;
	and.pred  	%p13, %p11, %p12;
	@%p13 bra 	$L__BB8_4;
	add.rn.f32 	%f76, %f1, %f10;
	bra.uni 	$L__BB8_9;
$L__BB8_4:
	setp.neu.f32 	%p14, %f1, 0f00000000;
	setp.neu.f32 	%p15, %f3, 0f7F800000;
	and.pred  	%p16, %p14, %p15;
	@%p16 bra 	$L__BB8_6;
	setp.neu.f32 	%p23, %f2, 0f3F800000;
	add.f32 	%f74, %f1, %f1;
	mov.b32 	%r23, %f74;
	setp.lt.f32 	%p24, %f10, 0f00000000;
	xor.b32  	%r24, %r23, 2139095040;
	selp.b32 	%r25, %r24, %r23, %p24;
	and.b32  	%r26, %r25, 2147483647;
	selp.b32 	%r27, %r26, %r25, %p23;
	mov.b32 	%f76, %r27;
	bra.uni 	$L__BB8_9;
$L__BB8_6:
	setp.eq.f32 	%p17, %f1, 0fBF800000;
	setp.eq.f32 	%p18, %f69, 0f7F800000;
	and.pred  	%p19, %p17, %p18;
	@%p19 bra 	$L__BB8_9;
	setp.geu.f32 	%p20, %f1, 0f00000000;
	mov.f32 	%f76, %f4;
	@%p20 bra 	$L__BB8_9;
	setp.neu.f32 	%p21, %f2, 0f3F800000;
	neg.f32 	%f71, %f4;
	selp.f32 	%f72, %f4, %f71, %p21;
	cvt.rmi.f32.f32 	%f73, %f10;
	setp.neu.f32 	%p22, %f10, %f73;
	selp.f32 	%f76, 0f7FFFFFFF, %f72, %p22;
$L__BB8_9:
	cvta.to.global.u64 	%rd6, %rd2;
	add.s64 	%rd8, %rd6, %rd4;
	st.global.f32 	[%rd8], %f76;
$L__BB8_10:
	ret;

}
	// .globl	_Z11MatConvolvePfS_S_iiii
.visible .entry _Z11MatConvolvePfS_S_iiii(
	.param .u64 .ptr .align 1 _Z11MatConvolvePfS_S_iiii_param_0,
	.param .u64 .ptr .align 1 _Z11MatConvolvePfS_S_iiii_param_1,
	.param .u64 .ptr .align 1 _Z11MatConvolvePfS_S_iiii_param_2,
	.param .u32 _Z11MatConvolvePfS_S_iiii_param_3,
	.param .u32 _Z11MatConvolvePfS_S_iiii_param_4,
	.param .u32 _Z11MatConvolvePfS_S_iiii_param_5,
	.param .u32 _Z11MatConvolvePfS_S_iiii_param_6
)
{
	.reg .pred 	%p<95>;
	.reg .b32 	%r<72>;
	.reg .b32 	%f<87>;
	.reg .b64 	%rd<64>;

	ld.param.u64 	%rd9, [_Z11MatConvolvePfS_S_iiii_param_0];
	ld.param.u64 	%rd10, [_Z11MatConvolvePfS_S_iiii_param_1];
	ld.param.u64 	%rd8, [_Z11MatConvolvePfS_S_iiii_param_2];
	ld.param.u32 	%r24, [_Z11MatConvolvePfS_S_iiii_param_3];
	ld.param.u32 	%r27, [_Z11MatConvolvePfS_S_iiii_param_4];
	ld.param.u32 	%r26, [_Z11MatConvolvePfS_S_iiii_param_6];
	cvta.to.global.u64 	%rd1, %rd10;
	cvta.to.global.u64 	%rd2, %rd9;
	mov.u32 	%r28, %ctaid.y;
	mov.u32 	%r29, %ntid.y;
	mov.u32 	%r30, %tid.y;
	mad.lo.s32 	%r31, %r28, %r29, %r30;
	mov.u32 	%r32, %ctaid.x;
	mov.u32 	%r33, %ntid.x;
	mov.u32 	%r34, %tid.x;
	mad.lo.s32 	%r2, %r32, %r33, %r34;
	setp.ge.s32 	%p2, %r2, %r24;
	setp.ge.s32 	%p3, %r31, %r27;
	or.pred  	%p4, %p2, %p3;
	@%p4 bra 	$L__BB9_44;
	cvta.to.global.u64 	%rd11, %rd8;
	mad.lo.s32 	%r35, %r27, %r2, %r31;
	mul.wide.s32 	%rd12, %r35, 4;
	add.s64 	%rd3, %rd11, %rd12;
	mov.b32 	%r36, 0;
	st.global.u32 	[%rd3], %r36;
	shr.u32 	%r37, %r26, 31;
	add.s32 	%r38, %r26, %r37;
	shr.s32 	%r3, %r38, 1;
	setp.lt.s32 	%p5, %r26, 1;
	@%p5 bra 	$L__BB9_44;
	and.b32  	%r4, %r26, 7;
	add.s32 	%r5, %r4, -1;
	and.b32  	%r6, %r26, 3;
	and.b32  	%r7, %r26, 2147483640;
	and.b32  	%r8, %r26, 1;
	mov.b32 	%r67, 0;
	mov.f32 	%f69, 0f00000000;
	cvt.u64.u32 	%rd48, %r31;
	cvt.u64.u32 	%rd49, %r3;
$L__BB9_3:
	setp.lt.u32 	%p6, %r26, 8;
	sub.s32 	%r41, %r67, %r3;
	add.s32 	%r42, %r41, %r2;
	setp.gt.s32 	%p7, %r42, -1;
	setp.lt.s32 	%p8, %r42, %r24;
	and.pred  	%p1, %p7, %p8;
	mul.lo.s32 	%r10, %r42, %r27;
	mul.lo.s32 	%r11, %r67, %r26;
	mov.b32 	%r70, 0;
	@%p6 bra 	$L__BB9_22;
	mov.b32 	%r68, 0;
	cvt.s64.s32 	%rd21, %r10;
$L__BB9_5:
	.pragma "nounroll";
	sub.s32 	%r44, %r68, %r3;
	add.s32 	%r13, %r44, %r31;
	setp.gt.s32 	%p9, %r13, -1;
	setp.lt.s32 	%p10, %r13, %r27;
	and.pred  	%p11, %p9, %p10;
	and.pred  	%p13, %p1, %p11;
	not.pred 	%p14, %p13;
	@%p14 bra 	$L__BB9_7;
	add.s32 	%r45, %r13, %r10;
	mul.wide.s32 	%rd13, %r45, 4;
	add.s64 	%rd14, %rd2, %rd13;
	ld.global.f32 	%f37, [%rd14];
	add.s32 	%r46, %r68, %r11;
	mul.wide.u32 	%rd15, %r46, 4;
	add.s64 	%rd16, %rd1, %rd15;
	ld.global.f32 	%f38, [%rd16];
	fma.rn.f32 	%f69, %f37, %f38, %f69;
	st.global.f32 	[%rd3], %f69;
$L__BB9_7:
	add.s32 	%r47, %r13, 1;
	setp.gt.s32 	%p15, %r47, -1;
	setp.lt.s32 	%p16, %r47, %r27;
	and.pred  	%p17, %p15, %p16;
	and.pred  	%p18, %p1, %p17;
	cvt.s64.s32 	%rd18, %r68;
	sub.s64 	%rd20, %rd18, %rd49;
	add.s64 	%rd22, %rd20, %rd48;
	add.s64 	%rd23, %rd22, %rd21;
	shl.b64 	%rd24, %rd23, 2;
	add.s64 	%rd4, %rd2, %rd24;
	cvt.u64.u32 	%rd25, %r11;
	add.s64 	%rd26, %rd18, %rd25;
	shl.b64 	%rd27, %rd26, 2;
	add.s64 	%rd5, %rd1, %rd27;
	not.pred 	%p19, %p18;
	@%p19 bra 	$L__BB9_9;
	ld.global.f32 	%f39, [%rd4+4];
	ld.global.f32 	%f40, [%rd5+4];
	fma.rn.f32 	%f69, %f39, %f40, %f69;
	st.global.f32 	[%rd3], %f69;
$L__BB9_9:
	add.s32 	%r48, %r13, 2;
	setp.gt.s32 	%p20, %r48, -1;
	setp.lt.s32 	%p21, %r48, %r27;
	and.pred  	%p22, %p20, %p21;
	and.pred  	%p23, %p1, %p22;
	not.pred 	%p24, %p23;
	@%p24 bra 	$L__BB9_11;
	ld.global.f32 	%f41, [%rd4+8];
	ld.global.f32 	%f42, [%rd5+8];
	fma.rn.f32 	%f69, %f41, %f42, %f69;
	st.global.f32 	[%rd3], %f69;
$L__BB9_11:
	add.s32 	%r49, %r13, 3;
	setp.gt.s32 	%p25, %r49, -1;
	setp.lt.s32 	%p26, %r49, %r27;
	and.pred  	%p27, %p25, %p26;
	and.pred  	%p28, %p1, %p27;
	not.pred 	%p29, %p28;
	@%p29 bra 	$L__BB9_13;
	ld.global.f32 	%f43, [%rd4+12];
	ld.global.f32 	%f44, [%rd5+12];
	fma.rn.f32 	%f69, %f43, %f44, %f69;
	st.global.f32 	[%rd3], %f69;
$L__BB9_13:
	add.s32 	%r50, %r13, 4;
	setp.gt.s32 	%p30, %r50, -1;
	setp.lt.s32 	%p31, %r50, %r27;
	and.pred  	%p32, %p30, %p31;
	and.pred  	%p33, %p1, %p32;
	not.pred 	%p34, %p33;
	@%p34 bra 	$L__BB9_15;
	ld.global.f32 	%f45, [%rd4+16];
	ld.global.f32 	%f46, [%rd5+16];
	fma.rn.f32 	%f69, %f45, %f46, %f69;
	st.global.f32 	[%rd3], %f69;
$L__BB9_15:
	add.s32 	%r51, %r13, 5;
	setp.gt.s32 	%p35, %r51, -1;
	setp.lt.s32 	%p36, %r51, %r27;
	and.pred  	%p37, %p35, %p36;
	and.pred  	%p38, %p1, %p37;
	not.pred 	%p39, %p38;
	@%p39 bra 	$L__BB9_17;
	ld.global.f32 	%f47, [%rd4+20];
	ld.global.f32 	%f48, [%rd5+20];
	fma.rn.f32 	%f69, %f47, %f48, %f69;
	st.global.f32 	[%rd3], %f69;
$L__BB9_17:
	add.s32 	%r52, %r13, 6;
	setp.gt.s32 	%p40, %r52, -1;
	setp.lt.s32 	%p41, %r52, %r27;
	and.pred  	%p42, %p40, %p41;
	and.pred  	%p43, %p1, %p42;
	not.pred 	%p44, %p43;
	@%p44 bra 	$L__BB9_19;
	ld.global.f32 	%f49, [%rd4+24];
	ld.global.f32 	%f50, [%rd5+24];
	fma.rn.f32 	%f69, %f49, %f50, %f69;
	st.global.f32 	[%rd3], %f69;
$L__BB9_19:
	add.s32 	%r53, %r13, 7;
	setp.gt.s32 	%p45, %r53, -1;
	setp.lt.s32 	%p46, %r53, %r27;
	and.pred  	%p47, %p45, %p46;
	and.pred  	%p48, %p1, %p47;
	not.pred 	%p49, %p48;
	@%p49 bra 	$L__BB9_21;
	ld.global.f32 	%f51, [%rd4+28];
	ld.global.f32 	%f52, [%rd5+28];
	fma.rn.f32 	%f69, %f51, %f52, %f69;
	st.global.f32 	[%rd3], %f69;
$L__BB9_21:
	add.s32 	%r68, %r68, 8;
	setp.ne.s32 	%p50, %r68, %r7;
	mov.u32 	%r70, %r7;
	@%p50 bra 	$L__BB9_5;
$L__BB9_22:
	setp.eq.s32 	%p51, %r4, 0;
	@%p51 bra 	$L__BB9_43;
	setp.lt.u32 	%p52, %r5, 3;
	@%p52 bra 	$L__BB9_33;
	sub.s32 	%r54, %r70, %r3;
	add.s32 	%r16, %r54, %r31;
	setp.gt.s32 	%p53, %r16, -1;
	setp.lt.s32 	%p54, %r16, %r27;
	and.pred  	%p55, %p53, %p54;
	and.pred  	%p57, %p1, %p55;
	not.pred 	%p58, %p57;
	@%p58 bra 	$L__BB9_26;
	add.s32 	%r55, %r16, %r10;
	mul.wide.s32 	%rd28, %r55, 4;
	add.s64 	%rd29, %rd2, %rd28;
	ld.global.f32 	%f53, [%rd29];
	add.s32 	%r56, %r70, %r11;
	mul.wide.u32 	%rd30, %r56, 4;
	add.s64 	%rd31, %rd1, %rd30;
	ld.global.f32 	%f54, [%rd31];
	fma.rn.f32 	%f69, %f53, %f54, %f69;
	st.global.f32 	[%rd3], %f69;
$L__BB9_26:
	add.s32 	%r57, %r16, 1;
	setp.gt.s32 	%p59, %r57, -1;
	setp.lt.s32 	%p60, %r57, %r27;
	and.pred  	%p61, %p59, %p60;
	and.pred  	%p62, %p1, %p61;
	cvt.u64.u32 	%rd33, %r70;
	sub.s64 	%rd35, %rd33, %rd49;
	cvt.s64.s32 	%rd36, %r10;
	add.s64 	%rd37, %rd35, %rd48;
	add.s64 	%rd38, %rd37, %rd36;
	shl.b64 	%rd39, %rd38, 2;
	add.s64 	%rd6, %rd2, %rd39;
	cvt.u64.u32 	%rd40, %r11;
	add.s64 	%rd41, %rd33, %rd40;
	shl.b64 	%rd42, %rd41, 2;
	add.s64 	%rd7, %rd1, %rd42;
	not.pred 	%p63, %p62;
	@%p63 bra 	$L__BB9_28;
	ld.global.f32 	%f55, [%rd6+4];
	ld.global.f32 	%f56, [%rd7+4];
	fma.rn.f32 	%f69, %f55, %f56, %f69;
	st.global.f32 	[%rd3], %f69;
$L__BB9_28:
	add.s32 	%r58, %r16, 2;
	setp.gt.s32 	%p64, %r58, -1;
	setp.lt.s32 	%p65, %r58, %r27;
	and.pred  	%p66, %p64, %p65;
	and.pred  	%p67, %p1, %p66;
	not.pred 	%p68, %p67;
	@%p68 bra 	$L__BB9_30;
	ld.global.f32 	%f57, [%rd6+8];
	ld.global.f32 	%f58, [%rd7+8];
	fma.rn.f32 	%f69, %f57, %f58, %f69;
	st.global.f32 	[%rd3], %f69;
$L__BB9_30:
	add.s32 	%r59, %r16, 3;
	setp.gt.s32 	%p69, %r59, -1;
	setp.lt.s32 	%p70, %r59, %r27;
	and.pred  	%p71, %p69, %p70;
	and.pred  	%p72, %p1, %p71;
	not.pred 	%p73, %p72;
	@%p73 bra 	$L__BB9_32;
	ld.global.f32 	%f59, [%rd6+12];
	ld.global.f32 	%f60, [%rd7+12];
	fma.rn.f32 	%f69, %f59, %f60, %f69;
	st.global.f32 	[%rd3], %f69;
$L__BB9_32:
	add.s32 	%r70, %r70, 4;
$L__BB9_33:
	setp.eq.s32 	%p74, %r6, 0;
	@%p74 bra 	$L__BB9_43;
	setp.eq.s32 	%p75, %r6, 1;
	@%p75 bra 	$L__BB9_40;
	sub.s32 	%r60, %r70, %r3;
	add.s32 	%r19, %r60, %r31;
	setp.gt.s32 	%p76, %r19, -1;
	setp.lt.s32 	%p77, %r19, %r27;
	and.pred  	%p78, %p76, %p77;
	and.pred  	%p80, %p1, %p78;
	not.pred 	%p81, %p80;
	@%p81 bra 	$L__BB9_37;
	add.s32 	%r61, %r19, %r10;
	mul.wide.s32 	%rd43, %r61, 4;
	add.s64 	%rd44, %rd2, %rd43;
	ld.global.f32 	%f61, [%rd44];
	add.s32 	%r62, %r70, %r11;
	mul.wide.u32 	%rd45, %r62, 4;
	add.s64 	%rd46, %rd1, %rd45;
	ld.global.f32 	%f62, [%rd46];
	fma.rn.f32 	%f69, %f61, %f62, %f69;
	st.global.f32 	[%rd3], %f69;
$L__BB9_37:
	add.s32 	%r63, %r19, 1;
	setp.gt.s32 	%p82, %r63, -1;
	setp.lt.s32 	%p83, %r63, %r27;
	and.pred  	%p84, %p82, %p83;
	and.pred  	%p85, %p1, %p84;
	not.pred 	%p86, %p85;
	@%p86 bra 	$L__BB9_39;
	cvt.s64.s32 	%rd47, %r10;
	cvt.s64.s32 	%rd50, %r70;
	sub.s64 	%rd51, %rd50, %rd49;
	add.s64 	%rd52, %rd51, %rd48;
	add.s64 	%rd53, %rd52, %rd47;
	shl.b64 	%rd54, %rd53, 2;
	add.s64 	%rd55, %rd2, %rd54;
	ld.global.f32 	%f63, [%rd55+4];
	cvt.u64.u32 	%rd56, %r11;
	add.s64 	%rd57, %rd50, %rd56;
	shl.b64 	%rd58, %rd57, 2;
	add.s64 	%rd59, %rd1, %rd58;
	ld.global.f32 	%f64, [%rd59+4];
	fma.rn.f32 	%f69, %f63, %f64, %f69;
	st.global.f32 	[%rd3], %f69;
$L__BB9_39:
	add.s32 	%r70, %r70, 2;
$L__BB9_40:
	setp.eq.s32 	%p87, %r8, 0;
	@%p87 bra 	$L__BB9_43;
	sub.s32 	%r64, %r70, %r3;
	add.s32 	%r22, %r64, %r31;
	setp.gt.s32 	%p88, %r22, -1;
	setp.lt.s32 	%p89, %r22, %r27;
	and.pred  	%p90, %p88, %p89;
	and.pred  	%p92, %p1, %p90;
	not.pred 	%p93, %p92;
	@%p93 bra 	$L__BB9_43;
	add.s32 	%r65, %r22, %r10;
	mul.wide.s32 	%rd60, %r65, 4;
	add.s64 	%rd61, %rd2, %rd60;
	ld.global.f32 	%f65, [%rd61];
	add.s32 	%r66, %r70, %r11;
	mul.wide.u32 	%rd62, %r66, 4;
	add.s64 	%rd63, %rd1, %rd62;
	ld.global.f32 	%f66, [%rd63];
	fma.rn.f32 	%f69, %f65, %f66, %f69;
	st.global.f32 	[%rd3], %f69;
$L__BB9_43:
	add.s32 	%r67, %r67, 1;
	setp.ne.s32 	%p94, %r67, %r26;
	@%p94 bra 	$L__BB9_3;
$L__BB9_44:
	ret;

}


// ===== COMPILED SASS (sm_100) =====

	.target	sm_100

	.elftype	@"ET_EXEC"


//--------------------- .note.nv.tkinfo           --------------------------
	.section	.note.nv.tkinfo,"",@"SHT_NOTE"
	.sectionflags	@"SHF_NOTE_NV_TKINFO"
	.tkinfo
        /*0018*/ 	.word	0x00000002
        /*0030*/ 	.string	""
        /*0030*/ 	.string	"ptxas"
        /*0030*/ 	.string	"Cuda compilation tools, release 13.0, V13.0.88"
        /*0030*/ 	.string	"Build cuda_13.0.r13.0/compiler.36424714_0"
        /*0030*/ 	.string	"-arch sm_100 -m 64 "



//--------------------- .note.nv.cuinfo           --------------------------
	.section	.note.nv.cuinfo,"",@"SHT_NOTE"
	.sectionflags	@"SHF_NOTE_NV_CUINFO"
        /*0018*/ 	.short	0x0002
        /*001a*/ 	.short	0x0064
        /*001c*/ 	.short	0x0082
	.zero		2


//--------------------- .nv.info                  --------------------------
	.section	.nv.info,"",@"SHT_CUDA_INFO"
	.align	4


	//----- nvinfo : EIATTR_REGCOUNT
	.align		4
        /*0000*/ 	.byte	0x04, 0x2f
        /*0002*/ 	.short	(.L_1 - .L_0)
	.align		4
.L_0:
        /*0004*/ 	.word	index@(_Z6MatAddPfS_S_ii)
        /*0008*/ 	.word	0x0000000c


	//----- nvinfo : EIATTR_FRAME_SIZE
	.align		4
.L_1:
        /*000c*/ 	.byte	0x04, 0x11
        /*000e*/ 	.short	(.L_3 - .L_2)
	.align		4
.L_2:
        /*0010*/ 	.word	index@(_Z6MatAddPfS_S_ii)
        /*0014*/ 	.word	0x00000000


	//----- nvinfo : EIATTR_REGCOUNT
	.align		4
.L_3:
        /*0018*/ 	.byte	0x04, 0x2f
        /*001a*/ 	.short	(.L_5 - .L_4)
	.align		4
.L_4:
        /*001c*/ 	.word	index@(_Z11MatAddConstPffS_ii)
        /*0020*/ 	.word	0x0000000a


	//----- nvinfo : EIATTR_FRAME_SIZE
	.align		4
.L_5:
        /*0024*/ 	.byte	0x04, 0x11
        /*0026*/ 	.short	(.L_7 - .L_6)
	.align		4
.L_6:
        /*0028*/ 	.word	index@(_Z11MatAddConstPffS_ii)
        /*002c*/ 	.word	0x00000000


	//----- nvinfo : EIATTR_REGCOUNT
	.align		4
.L_7:
        /*0030*/ 	.byte	0x04, 0x2f
        /*0032*/ 	.short	(.L_9 - .L_8)
	.align		4
.L_8:
        /*0034*/ 	.word	index@(_Z11MatSubtractPfS_S_ii)
        /*0038*/ 	.word	0x0000000c


	//----- nvinfo : EIATTR_FRAME_SIZE
	.align		4
.L_9:
        /*003c*/ 	.byte	0x04, 0x11
        /*003e*/ 	.short	(.L_11 - .L_10)
	.align		4
.L_10:
        /*0040*/ 	.word	index@(_Z11MatSubtractPfS_S_ii)
        /*0044*/ 	.word	0x00000000


	//----- nvinfo : EIATTR_REGCOUNT
	.align		4
.L_11:
        /*0048*/ 	.byte	0x04, 0x2f
        /*004a*/ 	.short	(.L_13 - .L_12)
	.align		4
.L_12:
        /*004c*/ 	.word	index@(_Z16MatSubtractConstPffS_ii)
        /*0050*/ 	.word	0x0000000a


	//----- nvinfo : EIATTR_FRAME_SIZE
	.align		4
.L_13:
        /*0054*/ 	.byte	0x04, 0x11
        /*0056*/ 	.short	(.L_15 - .L_14)
	.align		4
.L_14:
        /*0058*/ 	.word	index@(_Z16MatSubtractConstPffS_ii)
        /*005c*/ 	.word	0x00000000


	//----- nvinfo : EIATTR_REGCOUNT
	.align		4
.L_15:
        /*0060*/ 	.byte	0x04, 0x2f
        /*0062*/ 	.short	(.L_17 - .L_16)
	.align		4
.L_16:
        /*0064*/ 	.word	index@(_Z7MatMultPfS_S_ii)
        /*0068*/ 	.word	0x0000000c


	//----- nvinfo : EIATTR_FRAME_SIZE
	.align		4
.L_17:
        /*006c*/ 	.byte	0x04, 0x11
        /*006e*/ 	.short	(.L_19 - .L_18)
	.align		4
.L_18:
        /*0070*/ 	.word	index@(_Z7MatMultPfS_S_ii)
        /*0074*/ 	.word	0x00000000


	//----- nvinfo : EIATTR_REGCOUNT
	.align		4
.L_19:
        /*0078*/ 	.byte	0x04, 0x2f
        /*007a*/ 	.short	(.L_21 - .L_20)
	.align		4
.L_20:
        /*007c*/ 	.word	index@(_Z12MatMultConstPffS_ii)
        /*0080*/ 	.word	0x0000000a


	//----- nvinfo : EIATTR_FRAME_SIZE
	.align		4
.L_21:
        /*0084*/ 	.byte	0x04, 0x11
        /*0086*/ 	.short	(.L_23 - .L_22)
	.align		4
.L_22:
        /*0088*/ 	.word	index@(_Z12MatMultConstPffS_ii)
        /*008c*/ 	.word	0x00000000


	//----- nvinfo : EIATTR_REGCOUNT
	.align		4
.L_23:
        /*0090*/ 	.byte	0x04, 0x2f
        /*0092*/ 	.short	(.L_25 - .L_24)
	.align		4
.L_24:
        /*0094*/ 	.word	index@(_Z9MatDividePfS_S_ii)
        /*0098*/ 	.word	0x00000010


	//----- nvinfo : EIATTR_FRAME_SIZE
	.align		4
.L_25:
        /*009c*/ 	.byte	0x04, 0x11
        /*009e*/ 	.short	(.L_27 - .L_26)
	.align		4
.L_26:
        /*00a0*/ 	.word	index@($__internal_1_$__cuda_sm3x_div_rn_noftz_f32_slowpath)
        /*00a4*/ 	.word	0x00000000


	//----- nvinfo : EIATTR_FRAME_SIZE
	.align		4
.L_27:
        /*00a8*/ 	.byte	0x04, 0x11
        /*00aa*/ 	.short	(.L_29 - .L_28)
	.align		4
.L_28:
        /*00ac*/ 	.word	index@(_Z9MatDividePfS_S_ii)
        /*00b0*/ 	.word	0x00000000


	//----- nvinfo : EIATTR_REGCOUNT
	.align		4
.L_29:
        /*00b4*/ 	.byte	0x04, 0x2f
        /*00b6*/ 	.short	(.L_31 - .L_30)
	.align		4
.L_30:
        /*00b8*/ 	.word	index@(_Z14MatDivideConstPffS_ii)
        /*00bc*/ 	.word	0x00000010


	//----- nvinfo : EIATTR_FRAME_SIZE
	.align		4
.L_31:
        /*00c0*/ 	.byte	0x04, 0x11
        /*00c2*/ 	.short	(.L_33 - .L_32)
	.align		4
.L_32:
        /*00c4*/ 	.word	index@($__internal_0_$__cuda_sm3x_div_rn_noftz_f32_slowpath)
        /*00c8*/ 	.word	0x00000000


	//----- nvinfo : EIATTR_FRAME_SIZE
	.align		4
.L_33:
        /*00cc*/ 	.byte	0x04, 0x11
        /*00ce*/ 	.short	(.L_35 - .L_34)
	.align		4
.L_34:
        /*00d0*/ 	.word	index@(_Z14MatDivideConstPffS_ii)
        /*00d4*/ 	.word	0x00000000


	//----- nvinfo : EIATTR_REGCOUNT
	.align		4
.L_35:
        /*00d8*/ 	.byte	0x04, 0x2f
        /*00da*/ 	.short	(.L_37 - .L_36)
	.align		4
.L_36:
        /*00dc*/ 	.word	index@(_Z6MatPowPffS_ii)
        /*00e0*/ 	.word	0x0000000f


	//----- nvinfo : EIATTR_FRAME_SIZE
	.align		4
.L_37:
        /*00e4*/ 	.byte	0x04, 0x11
        /*00e6*/ 	.short	(.L_39 - .L_38)
	.align		4
.L_38:
        /*00e8*/ 	.word	index@(_Z6MatPowPffS_ii)
        /*00ec*/ 	.word	0x00000000


	//----- nvinfo : EIATTR_REGCOUNT
	.align		4
.L_39:
        /*00f0*/ 	.byte	0x04, 0x2f
        /*00f2*/ 	.short	(.L_41 - .L_40)
	.align		4
.L_40:
        /*00f4*/ 	.word	index@(_Z11MatConvolvePfS_S_iiii)
        /*00f8*/ 	.word	0x0000001f


	//----- nvinfo : EIATTR_FRAME_SIZE
	.align		4
.L_41:
        /*00fc*/ 	.byte	0x04, 0x11
        /*00fe*/ 	.short	(.L_43 - .L_42)
	.align		4
.L_42:
        /*0100*/ 	.word	index@(_Z11MatConvolvePfS_S_iiii)
        /*0104*/ 	.word	0x00000000


	//----- nvinfo : EIATTR_MIN_STACK_SIZE
	.align		4
.L_43:
        /*0108*/ 	.byte	0x04, 0x12
        /*010a*/ 	.short	(.L_45 - .L_44)
	.align		4
.L_44:
        /*010c*/ 	.word	index@(_Z11MatConvolvePfS_S_iiii)
        /*0110*/ 	.word	0x00000000


	//----- nvinfo : EIATTR_MIN_STACK_SIZE
	.align		4
.L_45:
        /*0114*/ 	.byte	0x04, 0x12
        /*0116*/ 	.short	(.L_47 - .L_46)
	.align		4
.L_46:
        /*0118*/ 	.word	index@(_Z6MatPowPffS_ii)
        /*011c*/ 	.word	0x00000000


	//----- nvinfo : EIATTR_MIN_STACK_SIZE
	.align		4
.L_47:
        /*0120*/ 	.byte	0x04, 0x12
        /*0122*/ 	.short	(.L_49 - .L_48)
	.align		4
.L_48:
        /*0124*/ 	.word	index@(_Z14MatDivideConstPffS_ii)
        /*0128*/ 	.word	0x00000000


	//----- nvinfo : EIATTR_MIN_STACK_SIZE
	.align		4
.L_49:
        /*012c*/ 	.byte	0x04, 0x12
        /*012e*/ 	.short	(.L_51 - .L_50)
	.align		4
.L_50:
        /*0130*/ 	.word	index@(_Z9MatDividePfS_S_ii)
        /*0134*/ 	.word	0x00000000


	//----- nvinfo : EIATTR_MIN_STACK_SIZE
	.align		4
.L_51:
        /*0138*/ 	.byte	0x04, 0x12
        /*013a*/ 	.short	(.L_53 - .L_52)
	.align		4
.L_52:
        /*013c*/ 	.word	index@(_Z12MatMultConstPffS_ii)
        /*0140*/ 	.word	0x00000000


	//----- nvinfo : EIATTR_MIN_STACK_SIZE
	.align		4
.L_53:
        /*0144*/ 	.byte	0x04, 0x12
        /*0146*/ 	.short	(.L_55 - .L_54)
	.align		4
.L_54:
        /*0148*/ 	.word	index@(_Z7MatMultPfS_S_ii)
        /*014c*/ 	.word	0x00000000


	//----- nvinfo : EIATTR_MIN_STACK_SIZE
	.align		4
.L_55:
        /*0150*/ 	.byte	0x04, 0x12
        /*0152*/ 	.short	(.L_57 - .L_56)
	.align		4
.L_56:
        /*0154*/ 	.word	index@(_Z16MatSubtractConstPffS_ii)
        /*0158*/ 	.word	0x00000000


	//----- nvinfo : EIATTR_MIN_STACK_SIZE
	.align		4
.L_57:
        /*015c*/ 	.byte	0x04, 0x12
        /*015e*/ 	.short	(.L_59 - .L_58)
	.align		4
.L_58:
        /*0160*/ 	.word	index@(_Z11MatSubtractPfS_S_ii)
        /*0164*/ 	.word	0x00000000


	//----- nvinfo : EIATTR_MIN_STACK_SIZE
	.align		4
.L_59:
        /*0168*/ 	.byte	0x04, 0x12
        /*016a*/ 	.short	(.L_61 - .L_60)
	.align		4
.L_60:
        /*016c*/ 	.word	index@(_Z11MatAddConstPffS_ii)
        /*0170*/ 	.word	0x00000000


	//----- nvinfo : EIATTR_MIN_STACK_SIZE
	.align		4
.L_61:
        /*0174*/ 	.byte	0x04, 0x12
        /*0176*/ 	.short	(.L_63 - .L_62)
	.align		4
.L_62:
        /*0178*/ 	.word	index@(_Z6MatAddPfS_S_ii)
        /*017c*/ 	.word	0x00000000
.L_63:


//--------------------- .nv.compat                --------------------------
	.section	.nv.compat,"",@"SHT_CUDA_COMPAT_INFO"
	.align	4
        /*0000*/ 	.byte	0x02, 0x09, 0x00, 0x00, 0x02, 0x02, 0x01, 0x00, 0x02, 0x05, 0x05, 0x00, 0x03, 0x07, 0x01, 0x01
        /*0010*/ 	.byte	0x02, 0x03, 0x00, 0x00, 0x02, 0x06, 0x01, 0x00, 0x04, 0x0b, 0x08, 0x00, 0x01, 0x00, 0x00, 0x00
        /*0020*/ 	.byte	0x00, 0x00, 0x00, 0x00


//--------------------- .nv.info._Z11MatConvolvePfS_S_iiii --------------------------
	.section	.nv.info._Z11MatConvolvePfS_S_iiii,"",@"SHT_CUDA_INFO"
	.sectionflags	@""
	.align	4


	//----- nvinfo : EIATTR_CUDA_API_VERSION
	.align		4
        /*0000*/ 	.byte	0x04, 0x37
        /*0002*/ 	.short	(.L_65 - .L_64)
.L_64:
        /*0004*/ 	.word	0x00000082


	//----- nvinfo : EIATTR_KPARAM_INFO
	.align		4
.L_65:
        /*0008*/ 	.byte	0x04, 0x17
        /*000a*/ 	.short	(.L_67 - .L_66)
.L_66:
        /*000c*/ 	.word	0x00000000
        /*0010*/ 	.short	0x0006
        /*0012*/ 	.short	0x0024
        /*0014*/ 	.byte	0x00, 0xf0, 0x11, 0x00


	//----- nvinfo : EIATTR_KPARAM_INFO
	.align		4
.L_67:
        /*0018*/ 	.byte	0x04, 0x17
        /*001a*/ 	.short	(.L_69 - .L_68)
.L_68:
        /*001c*/ 	.word	0x00000000
        /*0020*/ 	.short	0x0005
        /*0022*/ 	.short	0x0020
        /*0024*/ 	.byte	0x00, 0xf0, 0x11, 0x00


	//----- nvinfo : EIATTR_KPARAM_INFO
	.align		4
.L_69:
        /*0028*/ 	.byte	0x04, 0x17
        /*002a*/ 	.short	(.L_71 - .L_70)
.L_70:
        /*002c*/ 	.word	0x00000000
        /*0030*/ 	.short	0x0004
        /*0032*/ 	.short	0x001c
        /*0034*/ 	.byte	0x00, 0xf0, 0x11, 0x00


	//----- nvinfo : EIATTR_KPARAM_INFO
	.align		4
.L_71:
        /*0038*/ 	.byte	0x04, 0x17
        /*003a*/ 	.short	(.L_73 - .L_72)
.L_72:
        /*003c*/ 	.word	0x00000000
        /*0040*/ 	.short	0x0003
        /*0042*/ 	.short	0x0018
        /*0044*/ 	.byte	0x00, 0xf0, 0x11, 0x00


	//----- nvinfo : EIATTR_KPARAM_INFO
	.align		4
.L_73:
        /*0048*/ 	.byte	0x04, 0x17
        /*004a*/ 	.short	(.L_75 - .L_74)
.L_74:
        /*004c*/ 	.word	0x00000000
        /*0050*/ 	.short	0x0002
        /*0052*/ 	.short	0x0010
        /*0054*/ 	.byte	0x00, 0xf5, 0x21, 0x00


	//----- nvinfo : EIATTR_KPARAM_INFO
	.align		4
.L_75:
        /*0058*/ 	.byte	0x04, 0x17
        /*005a*/ 	.short	(.L_77 - .L_76)
.L_76:
        /*005c*/ 	.word	0x00000000
        /*0060*/ 	.short	0x0001
        /*0062*/ 	.short	0x0008
        /*0064*/ 	.byte	0x00, 0xf5, 0x21, 0x00


	//----- nvinfo : EIATTR_KPARAM_INFO
	.align		4
.L_77:
        /*0068*/ 	.byte	0x04, 0x17
        /*006a*/ 	.short	(.L_79 - .L_78)
.L_78:
        /*006c*/ 	.word	0x00000000
        /*0070*/ 	.short	0x0000
        /*0072*/ 	.short	0x0000
        /*0074*/ 	.byte	0x00, 0xf5, 0x21, 0x00


	//----- nvinfo : EIATTR_SPARSE_MMA_MASK
	.align		4
.L_79:
        /*0078*/ 	.byte	0x03, 0x50
        /*007a*/ 	.short	0x0000


	//----- nvinfo : EIATTR_MAXREG_COUNT
	.align		4
        /*007c*/ 	.byte	0x03, 0x1b
        /*007e*/ 	.short	0x00ff


	//----- nvinfo : EIATTR_MERCURY_ISA_VERSION
	.align		4
        /*0080*/ 	.byte	0x03, 0x5f
        /*0082*/ 	.short	0x0101


	//----- nvinfo : EIATTR_VRC_CTA_INIT_COUNT
	.align		4
        /*0084*/ 	.byte	0x02, 0x4a
	.zero		1
	.zero		1


	//----- nvinfo : EIATTR_EXIT_INSTR_OFFSETS
	.align		4
        /*0088*/ 	.byte	0x04, 0x1c
        /*008a*/ 	.short	(.L_81 - .L_80)


	//   ....[0]....
.L_80:
        /*008c*/ 	.word	0x000000c0


	//   ....[1]....
        /*0090*/ 	.word	0x00000140


	//   ....[2]....
        /*0094*/ 	.word	0x00000fe0


	//----- nvinfo : EIATTR_CRS_STACK_SIZE
	.align		4
.L_81:
        /*0098*/ 	.byte	0x04, 0x1e
        /*009a*/ 	.short	(.L_83 - .L_82)
.L_82:
        /*009c*/ 	.word	0x00000000


	//----- nvinfo : EIATTR_CBANK_PARAM_SIZE
	.align		4
.L_83:
        /*00a0*/ 	.byte	0x03, 0x19
        /*00a2*/ 	.short	0x0028


	//----- nvinfo : EIATTR_PARAM_CBANK
	.align		4
        /*00a4*/ 	.byte	0x04, 0x0a
        /*00a6*/ 	.short	(.L_85 - .L_84)
	.align		4
.L_84:
        /*00a8*/ 	.word	index@(.nv.constant0._Z11MatConvolvePfS_S_iiii)
        /*00ac*/ 	.short	0x0380
        /*00ae*/ 	.short	0x0028


	//----- nvinfo : EIATTR_SW_WAR
	.align		4
.L_85:
        /*00b0*/ 	.byte	0x04, 0x36
        /*00b2*/ 	.short	(.L_87 - .L_86)
.L_86:
        /*00b4*/ 	.word	0x00000008
.L_87:


//--------------------- .nv.info._Z6MatPowPffS_ii --------------------------
	.section	.nv.info._Z6MatPowPffS_ii,"",@"SHT_CUDA_INFO"
	.sectionflags	@""
	.align	4


	//----- nvinfo : EIATTR_CUDA_API_VERSION
	.align		4
        /*0000*/ 	.byte	0x04, 0x37
        /*0002*/ 	.short	(.L_89 - .L_88)
.L_88:
        /*0004*/ 	.word	0x00000082


	//----- nvinfo : EIATTR_KPARAM_INFO
	.align		4
.L_89:
        /*0008*/ 	.byte	0x04, 0x17
        /*000a*/ 	.short	(.L_91 - .L_90)
.L_90:
        /*000c*/ 	.word	0x00000000
        /*0010*/ 	.short	0x0004
        /*0012*/ 	.short	0x001c
        /*0014*/ 	.byte	0x00, 0xf0, 0x11, 0x00


	//----- nvinfo : EIATTR_KPARAM_INFO
	.align		4
.L_91:
        /*0018*/ 	.byte	0x04, 0x17
        /*001a*/ 	.short	(.L_93 - .L_92)
.L_92:
        /*001c*/ 	.word	0x00000000
        /*0020*/ 	.short	0x0003
        /*0022*/ 	.short	0x0018
        /*0024*/ 	.byte	0x00, 0xf0, 0x11, 0x00


	//----- nvinfo : EIATTR_KPARAM_INFO
	.align		4
.L_93:
        /*0028*/ 	.byte	0x04, 0x17
        /*002a*/ 	.short	(.L_95 - .L_94)
.L_94:
        /*002c*/ 	.word	0x00000000
        /*0030*/ 	.short	0x0002
        /*0032*/ 	.short	0x0010
        /*0034*/ 	.byte	0x00, 0xf5, 0x21, 0x00


	//----- nvinfo : EIATTR_KPARAM_INFO
	.align		4
.L_95:
        /*0038*/ 	.byte	0x04, 0x17
        /*003a*/ 	.short	(.L_97 - .L_96)
.L_96:
        /*003c*/ 	.word	0x00000000
        /*0040*/ 	.short	0x0001
        /*0042*/ 	.short	0x0008
        /*0044*/ 	.byte	0x00, 0xf0, 0x11, 0x00


	//----- nvinfo : EIATTR_KPARAM_INFO
	.align		4
.L_97:
        /*0048*/ 	.byte	0x04, 0x17
        /*004a*/ 	.short	(.L_99 - .L_98)
.L_98:
        /*004c*/ 	.word	0x00000000
        /*0050*/ 	.short	0x0000
        /*0052*/ 	.short	0x0000
        /*0054*/ 	.byte	0x00, 0xf5, 0x21, 0x00


	//----- nvinfo : EIATTR_SPARSE_MMA_MASK
	.align		4
.L_99:
        /*0058*/ 	.byte	0x03, 0x50
        /*005a*/ 	.short	0x0000


	//----- nvinfo : EIATTR_MAXREG_COUNT
	.align		4
        /*005c*/ 	.byte	0x03, 0x1b
        /*005e*/ 	.short	0x00ff


	//----- nvinfo : EIATTR_MERCURY_ISA_VERSION
	.align		4
        /*0060*/ 	.byte	0x03, 0x5f
        /*0062*/ 	.short	0x0101


	//----- nvinfo : EIATTR_VRC_CTA_INIT_COUNT
	.align		4
        /*0064*/ 	.byte	0x02, 0x4a
	.zero		1
	.zero		1


	//----- nvinfo : EIATTR_EXIT_INSTR_OFFSETS
	.align		4
        /*0068*/ 	.byte	0x04, 0x1c
        /*006a*/ 	.short	(.L_101 - .L_100)


	//   ....[0]....
.L_100:
        /*006c*/ 	.word	0x000000c0


	//   ....[1]....
        /*0070*/ 	.word	0x00000710


	//----- nvinfo : EIATTR_CRS_STACK_SIZE
	.align		4
.L_101:
        /*0074*/ 	.byte	0x04, 0x1e
        /*0076*/ 	.short	(.L_103 - .L_102)
.L_102:
        /*0078*/ 	.word	0x00000000


	//----- nvinfo : EIATTR_CBANK_PARAM_SIZE
	.align		4
.L_103:
        /*007c*/ 	.byte	0x03, 0x19
        /*007e*/ 	.short	0x0020


	//----- nvinfo : EIATTR_PARAM_CBANK
	.align		4
        /*0080*/ 	.byte	0x04, 0x0a
        /*0082*/ 	.short	(.L_105 - .L_104)
	.align		4
.L_104:
        /*0084*/ 	.word	index@(.nv.constant0._Z6MatPowPffS_ii)
        /*0088*/ 	.short	0x0380
        /*008a*/ 	.short	0x0020


	//----- nvinfo : EIATTR_SW_WAR
	.align		4
.L_105:
        /*008c*/ 	.byte	0x04, 0x36
        /*008e*/ 	.short	(.L_107 - .L_106)
.L_106:
        /*0090*/ 	.word	0x00000008
.L_107:


//--------------------- .nv.info._Z14MatDivideConstPffS_ii --------------------------
	.section	.nv.info._Z14MatDivideConstPffS_ii,"",@"SHT_CUDA_INFO"
	.sectionflags	@""
	.align	4


	//----- nvinfo : EIATTR_CUDA_API_VERSION
	.align		4
        /*0000*/ 	.byte	0x04, 0x37
        /*0002*/ 	.short	(.L_109 - .L_108)
.L_108:
        /*0004*/ 	.word	0x00000082


	//----- nvinfo : EIATTR_KPARAM_INFO
	.align		4
.L_109:
        /*0008*/ 	.byte	0x04, 0x17
        /*000a*/ 	.short	(.L_111 - .L_110)
.L_110:
        /*000c*/ 	.word	0x00000000
        /*0010*/ 	.short	0x0004
        /*0012*/ 	.short	0x001c
        /*0014*/ 	.byte	0x00, 0xf0, 0x11, 0x00


	//----- nvinfo : EIATTR_KPARAM_INFO
	.align		4
.L_111:
        /*0018*/ 	.byte	0x04, 0x17
        /*001a*/ 	.short	(.L_113 - .L_112)
.L_112:
        /*001c*/ 	.word	0x00000000
        /*0020*/ 	.short	0x0003
        /*0022*/ 	.short	0x0018
        /*0024*/ 	.byte	0x00, 0xf0, 0x11, 0x00


	//----- nvinfo : EIATTR_KPARAM_INFO
	.align		4
.L_113:
        /*0028*/ 	.byte	0x04, 0x17
        /*002a*/ 	.short	(.L_115 - .L_114)
.L_114:
        /*002c*/ 	.word	0x00000000
        /*0030*/ 	.short	0x0002
        /*0032*/ 	.short	0x0010
        /*0034*/ 	.byte	0x00, 0xf5, 0x21, 0x00


	//----- nvinfo : EIATTR_KPARAM_INFO
	.align		4
.L_115:
        /*0038*/ 	.byte	0x04, 0x17
        /*003a*/ 	.short	(.L_117 - .L_116)
.L_116:
        /*003c*/ 	.word	0x00000000
        /*0040*/ 	.short	0x0001
        /*0042*/ 	.short	0x0008
        /*0044*/ 	.byte	0x00, 0xf0, 0x11, 0x00


	//----- nvinfo : EIATTR_KPARAM_INFO
	.align		4
.L_117:
        /*0048*/ 	.byte	0x04, 0x17
        /*004a*/ 	.short	(.L_119 - .L_118)
.L_118:
        /*004c*/ 	.word	0x00000000
        /*0050*/ 	.short	0x0000
        /*0052*/ 	.short	0x0000
        /*0054*/ 	.byte	0x00, 0xf5, 0x21, 0x00


	//----- nvinfo : EIATTR_SPARSE_MMA_MASK
	.align		4
.L_119:
        /*0058*/ 	.byte	0x03, 0x50
        /*005a*/ 	.short	0x0000


	//----- nvinfo : EIATTR_MAXREG_COUNT
	.align		4
        /*005c*/ 	.byte	0x03, 0x1b
        /*005e*/ 	.short	0x00ff


	//----- nvinfo : EIATTR_MERCURY_ISA_VERSION
	.align		4
        /*0060*/ 	.byte	0x03, 0x5f
        /*0062*/ 	.short	0x0101


	//----- nvinfo : EIATTR_VRC_CTA_INIT_COUNT
	.align		4
        /*0064*/ 	.byte	0x02, 0x4a
	.zero		1
	.zero		1


	//----- nvinfo : EIATTR_EXIT_INSTR_OFFSETS
	.align		4
        /*0068*/ 	.byte	0x04, 0x1c
        /*006a*/ 	.short	(.L_121 - .L_120)


	//   ....[0]....
.L_120:
        /*006c*/ 	.word	0x000000c0


	//   ....[1]....
        /*0070*/ 	.word	0x00000230


	//----- nvinfo : EIATTR_CRS_STACK_SIZE
	.align		4
.L_121:
        /*0074*/ 	.byte	0x04, 0x1e
        /*0076*/ 	.short	(.L_123 - .L_122)
.L_122:
        /*0078*/ 	.word	0x00000000


	//----- nvinfo : EIATTR_CBANK_PARAM_SIZE
	.align		4
.L_123:
        /*007c*/ 	.byte	0x03, 0x19
        /*007e*/ 	.short	0x0020


	//----- nvinfo : EIATTR_PARAM_CBANK
	.align		4
        /*0080*/ 	.byte	0x04, 0x0a
        /*0082*/ 	.short	(.L_125 - .L_124)
	.align		4
.L_124:
        /*0084*/ 	.word	index@(.nv.constant0._Z14MatDivideConstPffS_ii)
        /*0088*/ 	.short	0x0380
        /*008a*/ 	.short	0x0020


	//----- nvinfo : EIATTR_SW_WAR
	.align		4
.L_125:
        /*008c*/ 	.byte	0x04, 0x36
        /*008e*/ 	.short	(.L_127 - .L_126)
.L_126:
        /*0090*/ 	.word	0x00000008
.L_127:


//--------------------- .nv.info._Z9MatDividePfS_S_ii --------------------------
	.section	.nv.info._Z9MatDividePfS_S_ii,"",@"SHT_CUDA_INFO"
	.sectionflags	@""
	.align	4


	//----- nvinfo : EIATTR_CUDA_API_VERSION
	.align		4
        /*0000*/ 	.byte	0x04, 0x37
        /*0002*/ 	.short	(.L_129 - .L_128)
.L_128:
        /*0004*/ 	.word	0x00000082


	//----- nvinfo : EIATTR_KPARAM_INFO
	.align		4
.L_129:
        /*0008*/ 	.byte	0x04, 0x17
        /*000a*/ 	.short	(.L_131 - .L_130)
.L_130:
        /*000c*/ 	.word	0x00000000
        /*0010*/ 	.short	0x0004
        /*0012*/ 	.short	0x001c
        /*0014*/ 	.byte	0x00, 0xf0, 0x11, 0x00


	//----- nvinfo : EIATTR_KPARAM_INFO
	.align		4
.L_131:
        /*0018*/ 	.byte	0x04, 0x17
        /*001a*/ 	.short	(.L_133 - .L_132)
.L_132:
        /*001c*/ 	.word	0x00000000
        /*0020*/ 	.short	0x0003
        /*0022*/ 	.short	0x0018
        /*0024*/ 	.byte	0x00, 0xf0, 0x11, 0x00


	//----- nvinfo : EIATTR_KPARAM_INFO
	.align		4
.L_133:
        /*0028*/ 	.byte	0x04, 0x17
        /*002a*/ 	.short	(.L_135 - .L_134)
.L_134:
        /*002c*/ 	.word	0x00000000
        /*0030*/ 	.short	0x0002
        /*0032*/ 	.short	0x0010
        /*0034*/ 	.byte	0x00, 0xf5, 0x21, 0x00


	//----- nvinfo : EIATTR_KPARAM_INFO
	.align		4
.L_135:
        /*0038*/ 	.byte	0x04, 0x17
        /*003a*/ 	.short	(.L_137 - .L_136)
.L_136:
        /*003c*/ 	.word	0x00000000
        /*0040*/ 	.short	0x0001
        /*0042*/ 	.short	0x0008
        /*0044*/ 	.byte	0x00, 0xf5, 0x21, 0x00


	//----- nvinfo : EIATTR_KPARAM_INFO
	.align		4
.L_137:
        /*0048*/ 	.byte	0x04, 0x17
        /*004a*/ 	.short	(.L_139 - .L_138)
.L_138:
        /*004c*/ 	.word	0x00000000
        /*0050*/ 	.short	0x0000
        /*0052*/ 	.short	0x0000
        /*0054*/ 	.byte	0x00, 0xf5, 0x21, 0x00


	//----- nvinfo : EIATTR_SPARSE_MMA_MASK
	.align		4
.L_139:
        /*0058*/ 	.byte	0x03, 0x50
        /*005a*/ 	.short	0x0000


	//----- nvinfo : EIATTR_MAXREG_COUNT
	.align		4
        /*005c*/ 	.byte	0x03, 0x1b
        /*005e*/ 	.short	0x00ff


	//----- nvinfo : EIATTR_MERCURY_ISA_VERSION
	.align		4
        /*0060*/ 	.byte	0x03, 0x5f
        /*0062*/ 	.short	0x0101


	//----- nvinfo : EIATTR_VRC_CTA_INIT_COUNT
	.align		4
        /*0064*/ 	.byte	0x02, 0x4a
	.zero		1
	.zero		1


	//----- nvinfo : EIATTR_EXIT_INSTR_OFFSETS
	.align		4
        /*0068*/ 	.byte	0x04, 0x1c
        /*006a*/ 	.short	(.L_141 - .L_140)


	//   ....[0]....
.L_140:
        /*006c*/ 	.word	0x000000c0


	//   ....[1]....
        /*0070*/ 	.word	0x00000250


	//----- nvinfo : EIATTR_CRS_STACK_SIZE
	.align		4
.L_141:
        /*0074*/ 	.byte	0x04, 0x1e
        /*0076*/ 	.short	(.L_143 - .L_142)
.L_142:
        /*0078*/ 	.word	0x00000000


	//----- nvinfo : EIATTR_CBANK_PARAM_SIZE
	.align		4
.L_143:
        /*007c*/ 	.byte	0x03, 0x19
        /*007e*/ 	.short	0x0020


	//----- nvinfo : EIATTR_PARAM_CBANK
	.align		4
        /*0080*/ 	.byte	0x04, 0x0a
        /*0082*/ 	.short	(.L_145 - .L_144)
	.align		4
.L_144:
        /*0084*/ 	.word	index@(.nv.constant0._Z9MatDividePfS_S_ii)
        /*0088*/ 	.short	0x0380
        /*008a*/ 	.short	0x0020


	//----- nvinfo : EIATTR_SW_WAR
	.align		4
.L_145:
        /*008c*/ 	.byte	0x04, 0x36
        /*008e*/ 	.short	(.L_147 - .L_146)
.L_146:
        /*0090*/ 	.word	0x00000008
.L_147:


//--------------------- .nv.info._Z12MatMultConstPffS_ii --------------------------
	.section	.nv.info._Z12MatMultConstPffS_ii,"",@"SHT_CUDA_INFO"
	.sectionflags	@""
	.align	4


	//----- nvinfo : EIATTR_CUDA_API_VERSION
	.align		4
        /*0000*/ 	.byte	0x04, 0x37
        /*0002*/ 	.short	(.L_149 - .L_148)
.L_148:
        /*0004*/ 	.word	0x00000082


	//----- nvinfo : EIATTR_KPARAM_INFO
	.align		4
.L_149:
        /*0008*/ 	.byte	0x04, 0x17
        /*000a*/ 	.short	(.L_151 - .L_150)
.L_150:
        /*000c*/ 	.word	0x00000000
        /*0010*/ 	.short	0x0004
        /*0012*/ 	.short	0x001c
        /*0014*/ 	.byte	0x00, 0xf0, 0x11, 0x00


	//----- nvinfo : EIATTR_KPARAM_INFO
	.align		4
.L_151:
        /*0018*/ 	.byte	0x04, 0x17
        /*001a*/ 	.short	(.L_153 - .L_152)
.L_152:
        /*001c*/ 	.word	0x00000000
        /*0020*/ 	.short	0x0003
        /*0022*/ 	.short	0x0018
        /*0024*/ 	.byte	0x00, 0xf0, 0x11, 0x00


	//----- nvinfo : EIATTR_KPARAM_INFO
	.align		4
.L_153:
        /*0028*/ 	.byte	0x04, 0x17
        /*002a*/ 	.short	(.L_155 - .L_154)
.L_154:
        /*002c*/ 	.word	0x00000000
        /*0030*/ 	.short	0x0002
        /*0032*/ 	.short	0x0010
        /*0034*/ 	.byte	0x00, 0xf5, 0x21, 0x00


	//----- nvinfo : EIATTR_KPARAM_INFO
	.align		4
.L_155:
        /*0038*/ 	.byte	0x04, 0x17
        /*003a*/ 	.short	(.L_157 - .L_156)
.L_156:
        /*003c*/ 	.word	0x00000000
        /*0040*/ 	.short	0x0001
        /*0042*/ 	.short	0x0008
        /*0044*/ 	.byte	0x00, 0xf0, 0x11, 0x00


	//----- nvinfo : EIATTR_KPARAM_INFO
	.align		4
.L_157:
        /*0048*/ 	.byte	0x04, 0x17
        /*004a*/ 	.short	(.L_159 - .L_158)
.L_158:
        /*004c*/ 	.word	0x00000000
        /*0050*/ 	.short	0x0000
        /*0052*/ 	.short	0x0000
        /*0054*/ 	.byte	0x00, 0xf5, 0x21, 0x00


	//----- nvinfo : EIATTR_SPARSE_MMA_MASK
	.align		4
.L_159:
        /*0058*/ 	.byte	0x03, 0x50
        /*005a*/ 	.short	0x0000


	//----- nvinfo : EIATTR_MAXREG_COUNT
	.align		4
        /*005c*/ 	.byte	0x03, 0x1b
        /*005e*/ 	.short	0x00ff


	//----- nvinfo : EIATTR_MERCURY_ISA_VERSION
	.align		4
        /*0060*/ 	.byte	0x03, 0x5f
        /*0062*/ 	.short	0x0101


	//----- nvinfo : EIATTR_VRC_CTA_INIT_COUNT
	.align		4
        /*0064*/ 	.byte	0x02, 0x4a
	.zero		1
	.zero		1


	//----- nvinfo : EIATTR_EXIT_INSTR_OFFSETS
	.align		4
        /*0068*/ 	.byte	0x04, 0x1c
        /*006a*/ 	.short	(.L_161 - .L_160)


	//   ....[0]....
.L_160:
        /*006c*/ 	.word	0x000000c0


	//   ....[1]....
        /*0070*/ 	.word	0x00000170


	//----- nvinfo : EIATTR_CBANK_PARAM_SIZE
	.align		4
.L_161:
        /*0074*/ 	.byte	0x03, 0x19
        /*0076*/ 	.short	0x0020


	//----- nvinfo : EIATTR_PARAM_CBANK
	.align		4
        /*0078*/ 	.byte	0x04, 0x0a
        /*007a*/ 	.short	(.L_163 - .L_162)
	.align		4
.L_162:
        /*007c*/ 	.word	index@(.nv.constant0._Z12MatMultConstPffS_ii)
        /*0080*/ 	.short	0x0380
        /*0082*/ 	.short	0x0020


	//----- nvinfo : EIATTR_SW_WAR
	.align		4
.L_163:
        /*0084*/ 	.byte	0x04, 0x36
        /*0086*/ 	.short	(.L_165 - .L_164)
.L_164:
        /*0088*/ 	.word	0x00000008
.L_165:


//--------------------- .nv.info._Z7MatMultPfS_S_ii --------------------------
	.section	.nv.info._Z7MatMultPfS_S_ii,"",@"SHT_CUDA_INFO"
	.sectionflags	@""
	.align	4


	//----- nvinfo : EIATTR_CUDA_API_VERSION
	.align		4
        /*0000*/ 	.byte	0x04, 0x37
        /*0002*/ 	.short	(.L_167 - .L_166)
.L_166:
        /*0004*/ 	.word	0x00000082


	//----- nvinfo : EIATTR_KPARAM_INFO
	.align		4
.L_167:
        /*0008*/ 	.byte	0x04, 0x17
        /*000a*/ 	.short	(.L_169 - .L_168)
.L_168:
        /*000c*/ 	.word	0x00000000
        /*0010*/ 	.short	0x0004
        /*0012*/ 	.short	0x001c
        /*0014*/ 	.byte	0x00, 0xf0, 0x11, 0x00


	//----- nvinfo : EIATTR_KPARAM_INFO
	.align		4
.L_169:
        /*0018*/ 	.byte	0x04, 0x17
        /*001a*/ 	.short	(.L_171 - .L_170)
.L_170:
        /*001c*/ 	.word	0x00000000
        /*0020*/ 	.short	0x0003
        /*0022*/ 	.short	0x0018
        /*0024*/ 	.byte	0x00, 0xf0, 0x11, 0x00


	//----- nvinfo : EIATTR_KPARAM_INFO
	.align		4
.L_171:
        /*0028*/ 	.byte	0x04, 0x17
        /*002a*/ 	.short	(.L_173 - .L_172)
.L_172:
        /*002c*/ 	.word	0x00000000
        /*0030*/ 	.short	0x0002
        /*0032*/ 	.short	0x0010
        /*0034*/ 	.byte	0x00, 0xf5, 0x21, 0x00


	//----- nvinfo : EIATTR_KPARAM_INFO
	.align		4
.L_173:
        /*0038*/ 	.byte	0x04, 0x17
        /*003a*/ 	.short	(.L_175 - .L_174)
.L_174:
        /*003c*/ 	.word	0x00000000
        /*0040*/ 	.short	0x0001
        /*0042*/ 	.short	0x0008
        /*0044*/ 	.byte	0x00, 0xf5, 0x21, 0x00


	//----- nvinfo : EIATTR_KPARAM_INFO
	.align		4
.L_175:
        /*0048*/ 	.byte	0x04, 0x17
        /*004a*/ 	.short	(.L_177 - .L_176)
.L_176:
        /*004c*/ 	.word	0x00000000
        /*0050*/ 	.short	0x0000
        /*0052*/ 	.short	0x0000
        /*0054*/ 	.byte	0x00, 0xf5, 0x21, 0x00


	//----- nvinfo : EIATTR_SPARSE_MMA_MASK
	.align		4
.L_177:
        /*0058*/ 	.byte	0x03, 0x50
        /*005a*/ 	.short	0x0000


	//----- nvinfo : EIATTR_MAXREG_COUNT
	.align		4
        /*005c*/ 	.byte	0x03, 0x1b
        /*005e*/ 	.short	0x00ff


	//----- nvinfo : EIATTR_MERCURY_ISA_VERSION
	.align		4
        /*0060*/ 	.byte	0x03, 0x5f
        /*0062*/ 	.short	0x0101


	//----- nvinfo : EIATTR_VRC_CTA_INIT_COUNT
	.align		4
        /*0064*/ 	.byte	0x02, 0x4a
	.zero		1
	.zero		1


	//----- nvinfo : EIATTR_EXIT_INSTR_OFFSETS
	.align		4
        /*0068*/ 	.byte	0x04, 0x1c
        /*006a*/ 	.short	(.L_179 - .L_178)


	//   ....[0]....
.L_178:
        /*006c*/ 	.word	0x000000c0


	//   ....[1]....
        /*0070*/ 	.word	0x00000190


	//----- nvinfo : EIATTR_CBANK_PARAM_SIZE
	.align		4
.L_179:
        /*0074*/ 	.byte	0x03, 0x19
        /*0076*/ 	.short	0x0020


	//----- nvinfo : EIATTR_PARAM_CBANK
	.align		4
        /*0078*/ 	.byte	0x04, 0x0a
        /*007a*/ 	.short	(.L_181 - .L_180)
	.align		4
.L_180:
        /*007c*/ 	.word	index@(.nv.constant0._Z7MatMultPfS_S_ii)
        /*0080*/ 	.short	0x0380
        /*0082*/ 	.short	0x0020


	//----- nvinfo : EIATTR_SW_WAR
	.align		4
.L_181:
        /*0084*/ 	.byte	0x04, 0x36
        /*0086*/ 	.short	(.L_183 - .L_182)
.L_182:
        /*0088*/ 	.word	0x00000008
.L_183:


//--------------------- .nv.info._Z16MatSubtractConstPffS_ii --------------------------
	.section	.nv.info._Z16MatSubtractConstPffS_ii,"",@"SHT_CUDA_INFO"
	.sectionflags	@""
	.align	4


	//----- nvinfo : EIATTR_CUDA_API_VERSION
	.align		4
        /*0000*/ 	.byte	0x04, 0x37
        /*0002*/ 	.short	(.L_185 - .L_184)
.L_184:
        /*0004*/ 	.word	0x00000082


	//----- nvinfo : EIATTR_KPARAM_INFO
	.align		4
.L_185:
        /*0008*/ 	.byte	0x04, 0x17
        /*000a*/ 	.short	(.L_187 - .L_186)
.L_186:
        /*000c*/ 	.word	0x00000000
        /*0010*/ 	.short	0x0004
        /*0012*/ 	.short	0x001c
        /*0014*/ 	.byte	0x00, 0xf0, 0x11, 0x00


	//----- nvinfo : EIATTR_KPARAM_INFO
	.align		4
.L_187:
        /*0018*/ 	.byte	0x04, 0x17
        /*001a*/ 	.short	(.L_189 - .L_188)
.L_188:
        /*001c*/ 	.word	0x00000000
        /*0020*/ 	.short	0x0003
        /*0022*/ 	.short	0x0018
        /*0024*/ 	.byte	0x00, 0xf0, 0x11, 0x00


	//----- nvinfo : EIATTR_KPARAM_INFO
	.align		4
.L_189:
        /*0028*/ 	.byte	0x04, 0x17
        /*002a*/ 	.short	(.L_191 - .L_190)
.L_190:
        /*002c*/ 	.word	0x00000000
        /*0030*/ 	.short	0x0002
        /*0032*/ 	.short	0x0010
        /*0034*/ 	.byte	0x00, 0xf5, 0x21, 0x00


	//----- nvinfo : EIATTR_KPARAM_INFO
	.align		4
.L_191:
        /*0038*/ 	.byte	0x04, 0x17
        /*003a*/ 	.short	(.L_193 - .L_192)
.L_192:
        /*003c*/ 	.word	0x00000000
        /*0040*/ 	.short	0x0001
        /*0042*/ 	.short	0x0008
        /*0044*/ 	.byte	0x00, 0xf0, 0x11, 0x00


	//----- nvinfo : EIATTR_KPARAM_INFO
	.align		4
.L_193:
        /*0048*/ 	.byte	0x04, 0x17
        /*004a*/ 	.short	(.L_195 - .L_194)
.L_194:
        /*004c*/ 	.word	0x00000000
        /*0050*/ 	.short	0x0000
        /*0052*/ 	.short	0x0000
        /*0054*/ 	.byte	0x00, 0xf5, 0x21, 0x00


	//----- nvinfo : EIATTR_SPARSE_MMA_MASK
	.align		4
.L_195:
        /*0058*/ 	.byte	0x03, 0x50
        /*005a*/ 	.short	0x0000


	//----- nvinfo : EIATTR_MAXREG_COUNT
	.align		4
        /*005c*/ 	.byte	0x03, 0x1b
        /*005e*/ 	.short	0x00ff


	//----- nvinfo : EIATTR_MERCURY_ISA_VERSION
	.align		4
        /*0060*/ 	.byte	0x03, 0x5f
        /*0062*/ 	.short	0x0101


	//----- nvinfo : EIATTR_VRC_CTA_INIT_COUNT
	.align		4
        /*0064*/ 	.byte	0x02, 0x4a
	.zero		1
	.zero		1


	//----- nvinfo : EIATTR_EXIT_INSTR_OFFSETS
	.align		4
        /*0068*/ 	.byte	0x04, 0x1c
        /*006a*/ 	.short	(.L_197 - .L_196)


	//   ....[0]....
.L_196:
        /*006c*/ 	.word	0x000000c0


	//   ....[1]....
        /*0070*/ 	.word	0x00000170


	//----- nvinfo : EIATTR_CBANK_PARAM_SIZE
	.align		4
.L_197:
        /*0074*/ 	.byte	0x03, 0x19
        /*0076*/ 	.short	0x0020


	//----- nvinfo : EIATTR_PARAM_CBANK
	.align		4
        /*0078*/ 	.byte	0x04, 0x0a
        /*007a*/ 	.short	(.L_199 - .L_198)
	.align		4
.L_198:
        /*007c*/ 	.word	index@(.nv.constant0._Z16MatSubtractConstPffS_ii)
        /*0080*/ 	.short	0x0380
        /*0082*/ 	.short	0x0020


	//----- nvinfo : EIATTR_SW_WAR
	.align		4
.L_199:
        /*0084*/ 	.byte	0x04, 0x36
        /*0086*/ 	.short	(.L_201 - .L_200)
.L_200:
        /*0088*/ 	.word	0x00000008
.L_201:


//--------------------- .nv.info._Z11MatSubtractPfS_S_ii --------------------------
	.section	.nv.info._Z11MatSubtractPfS_S_ii,"",@"SHT_CUDA_INFO"
	.sectionflags	@""
	.align	4


	//----- nvinfo : EIATTR_CUDA_API_VERSION
	.align		4
        /*0000*/ 	.byte	0x04, 0x37
        /*0002*/ 	.short	(.L_203 - .L_202)
.L_202:
        /*0004*/ 	.word	0x00000082


	//----- nvinfo : EIATTR_KPARAM_INFO
	.align		4
.L_203:
        /*0008*/ 	.byte	0x04, 0x17
        /*000a*/ 	.short	(.L_205 - .L_204)
.L_204:
        /*000c*/ 	.word	0x00000000
        /*0010*/ 	.short	0x0004
        /*0012*/ 	.short	0x001c
        /*0014*/ 	.byte	0x00, 0xf0, 0x11, 0x00


	//----- nvinfo : EIATTR_KPARAM_INFO
	.align		4
.L_205:
        /*0018*/ 	.byte	0x04, 0x17
        /*001a*/ 	.short	(.L_207 - .L_206)
.L_206:
        /*001c*/ 	.word	0x00000000
        /*0020*/ 	.short	0x0003
        /*0022*/ 	.short	0x0018
        /*0024*/ 	.byte	0x00, 0xf0, 0x11, 0x00


	//----- nvinfo : EIATTR_KPARAM_INFO
	.align		4
.L_207:
        /*0028*/ 	.byte	0x04, 0x17
        /*002a*/ 	.short	(.L_209 - .L_208)
.L_208:
        /*002c*/ 	.word	0x00000000
        /*0030*/ 	.short	0x0002
        /*0032*/ 	.short	0x0010
        /*0034*/ 	.byte	0x00, 0xf5, 0x21, 0x00


	//----- nvinfo : EIATTR_KPARAM_INFO
	.align		4
.L_209:
        /*0038*/ 	.byte	0x04, 0x17
        /*003a*/ 	.short	(.L_211 - .L_210)
.L_210:
        /*003c*/ 	.word	0x00000000
        /*0040*/ 	.short	0x0001
        /*0042*/ 	.short	0x0008
        /*0044*/ 	.byte	0x00, 0xf5, 0x21, 0x00


	//----- nvinfo : EIATTR_KPARAM_INFO
	.align		4
.L_211:
        /*0048*/ 	.byte	0x04, 0x17
        /*004a*/ 	.short	(.L_213 - .L_212)
.L_212:
        /*004c*/ 	.word	0x00000000
        /*0050*/ 	.short	0x0000
        /*0052*/ 	.short	0x0000
        /*0054*/ 	.byte	0x00, 0xf5, 0x21, 0x00


	//----- nvinfo : EIATTR_SPARSE_MMA_MASK
	.align		4
.L_213:
        /*0058*/ 	.byte	0x03, 0x50
        /*005a*/ 	.short	0x0000


	//----- nvinfo : EIATTR_MAXREG_COUNT
	.align		4
        /*005c*/ 	.byte	0x03, 0x1b
        /*005e*/ 	.short	0x00ff


	//----- nvinfo : EIATTR_MERCURY_ISA_VERSION
	.align		4
        /*0060*/ 	.byte	0x03, 0x5f
        /*0062*/ 	.short	0x0101


	//----- nvinfo : EIATTR_VRC_CTA_INIT_COUNT
	.align		4
        /*0064*/ 	.byte	0x02, 0x4a
	.zero		1
	.zero		1


	//----- nvinfo : EIATTR_EXIT_INSTR_OFFSETS
	.align		4
        /*0068*/ 	.byte	0x04, 0x1c
        /*006a*/ 	.short	(.L_215 - .L_214)


	//   ....[0]....
.L_214:
        /*006c*/ 	.word	0x000000c0


	//   ....[1]....
        /*0070*/ 	.word	0x00000190


	//----- nvinfo : EIATTR_CBANK_PARAM_SIZE
	.align		4
.L_215:
        /*0074*/ 	.byte	0x03, 0x19
        /*0076*/ 	.short	0x0020


	//----- nvinfo : EIATTR_PARAM_CBANK
	.align		4
        /*0078*/ 	.byte	0x04, 0x0a
        /*007a*/ 	.short	(.L_217 - .L_216)
	.align		4
.L_216:
        /*007c*/ 	.word	index@(.nv.constant0._Z11MatSubtractPfS_S_ii)
        /*0080*/ 	.short	0x0380
        /*0082*/ 	.short	0x0020


	//----- nvinfo : EIATTR_SW_WAR
	.align		4
.L_217:
        /*0084*/ 	.byte	0x04, 0x36
        /*0086*/ 	.short	(.L_219 - .L_218)
.L_218:
        /*0088*/ 	.word	0x00000008
.L_219:


//--------------------- .nv.info._Z11MatAddConstPffS_ii --------------------------
	.section	.nv.info._Z11MatAddConstPffS_ii,"",@"SHT_CUDA_INFO"
	.sectionflags	@""
	.align	4


	//----- nvinfo : EIATTR_CUDA_API_VERSION
	.align		4
        /*0000*/ 	.byte	0x04, 0x37
        /*0002*/ 	.short	(.L_221 - .L_220)
.L_220:
        /*0004*/ 	.word	0x00000082


	//----- nvinfo : EIATTR_KPARAM_INFO
	.align		4
.L_221:
        /*0008*/ 	.byte	0x04, 0x17
        /*000a*/ 	.short	(.L_223 - .L_222)
.L_222:
        /*000c*/ 	.word	0x00000000
        /*0010*/ 	.short	0x0004
        /*0012*/ 	.short	0x001c
        /*0014*/ 	.byte	0x00, 0xf0, 0x11, 0x00


	//----- nvinfo : EIATTR_KPARAM_INFO
	.align		4
.L_223:
        /*0018*/ 	.byte	0x04, 0x17
        /*001a*/ 	.short	(.L_225 - .L_224)
.L_224:
        /*001c*/ 	.word	0x00000000
        /*0020*/ 	.short	0x0003
        /*0022*/ 	.short	0x0018
        /*0024*/ 	.byte	0x00, 0xf0, 0x11, 0x00


	//----- nvinfo : EIATTR_KPARAM_INFO
	.align		4
.L_225:
        /*0028*/ 	.byte	0x04, 0x17
        /*002a*/ 	.short	(.L_227 - .L_226)
.L_226:
        /*002c*/ 	.word	0x00000000
        /*0030*/ 	.short	0x0002
        /*0032*/ 	.short	0x0010
        /*0034*/ 	.byte	0x00, 0xf5, 0x21, 0x00


	//----- nvinfo : EIATTR_KPARAM_INFO
	.align		4
.L_227:
        /*0038*/ 	.byte	0x04, 0x17
        /*003a*/ 	.short	(.L_229 - .L_228)
.L_228:
        /*003c*/ 	.word	0x00000000
        /*0040*/ 	.short	0x0001
        /*0042*/ 	.short	0x0008
        /*0044*/ 	.byte	0x00, 0xf0, 0x11, 0x00


	//----- nvinfo : EIATTR_KPARAM_INFO
	.align		4
.L_229:
        /*0048*/ 	.byte	0x04, 0x17
        /*004a*/ 	.short	(.L_231 - .L_230)
.L_230:
        /*004c*/ 	.word	0x00000000
        /*0050*/ 	.short	0x0000
        /*0052*/ 	.short	0x0000
        /*0054*/ 	.byte	0x00, 0xf5, 0x21, 0x00


	//----- nvinfo : EIATTR_SPARSE_MMA_MASK
	.align		4
.L_231:
        /*0058*/ 	.byte	0x03, 0x50
        /*005a*/ 	.short	0x0000


	//----- nvinfo : EIATTR_MAXREG_COUNT
	.align		4
        /*005c*/ 	.byte	0x03, 0x1b
        /*005e*/ 	.short	0x00ff


	//----- nvinfo : EIATTR_MERCURY_ISA_VERSION
	.align		4
        /*0060*/ 	.byte	0x03, 0x5f
        /*0062*/ 	.short	0x0101


	//----- nvinfo : EIATTR_VRC_CTA_INIT_COUNT
	.align		4
        /*0064*/ 	.byte	0x02, 0x4a
	.zero		1
	.zero		1


	//----- nvinfo : EIATTR_EXIT_INSTR_OFFSETS
	.align		4
        /*0068*/ 	.byte	0x04, 0x1c
        /*006a*/ 	.short	(.L_233 - .L_232)


	//   ....[0]....
.L_232:
        /*006c*/ 	.word	0x000000c0


	//   ....[1]....
        /*0070*/ 	.word	0x00000170


	//----- nvinfo : EIATTR_CBANK_PARAM_SIZE
	.align		4
.L_233:
        /*0074*/ 	.byte	0x03, 0x19
        /*0076*/ 	.short	0x0020


	//----- nvinfo : EIATTR_PARAM_CBANK
	.align		4
        /*0078*/ 	.byte	0x04, 0x0a
        /*007a*/ 	.short	(.L_235 - .L_234)
	.align		4
.L_234:
        /*007c*/ 	.word	index@(.nv.constant0._Z11MatAddConstPffS_ii)
        /*0080*/ 	.short	0x0380
        /*0082*/ 	.short	0x0020


	//----- nvinfo : EIATTR_SW_WAR
	.align		4
.L_235:
        /*0084*/ 	.byte	0x04, 0x36
        /*0086*/ 	.short	(.L_237 - .L_236)
.L_236:
        /*0088*/ 	.word	0x00000008
.L_237:


//--------------------- .nv.info._Z6MatAddPfS_S_ii --------------------------
	.section	.nv.info._Z6MatAddPfS_S_ii,"",@"SHT_CUDA_INFO"
	.sectionflags	@""
	.align	4


	//----- nvinfo : EIATTR_CUDA_API_VERSION
	.align		4
        /*0000*/ 	.byte	0x04, 0x37
        /*0002*/ 	.short	(.L_239 - .L_238)
.L_238:
        /*0004*/ 	.word	0x00000082


	//----- nvinfo : EIATTR_KPARAM_INFO
	.align		4
.L_239:
        /*0008*/ 	.byte	0x04, 0x17
        /*000a*/ 	.short	(.L_241 - .L_240)
.L_240:
        /*000c*/ 	.word	0x00000000
        /*0010*/ 	.short	0x0004
        /*0012*/ 	.short	0x001c
        /*0014*/ 	.byte	0x00, 0xf0, 0x11, 0x00


	//----- nvinfo : EIATTR_KPARAM_INFO
	.align		4
.L_241:
        /*0018*/ 	.byte	0x04, 0x17
        /*001a*/ 	.short	(.L_243 - .L_242)
.L_242:
        /*001c*/ 	.word	0x00000000
        /*0020*/ 	.short	0x0003
        /*0022*/ 	.short	0x0018
        /*0024*/ 	.byte	0x00, 0xf0, 0x11, 0x00


	//----- nvinfo : EIATTR_KPARAM_INFO
	.align		4
.L_243:
        /*0028*/ 	.byte	0x04, 0x17
        /*002a*/ 	.short	(.L_245 - .L_244)
.L_244:
        /*002c*/ 	.word	0x00000000
        /*0030*/ 	.short	0x0002
        /*0032*/ 	.short	0x0010
        /*0034*/ 	.byte	0x00, 0xf5, 0x21, 0x00


	//----- nvinfo : EIATTR_KPARAM_INFO
	.align		4
.L_245:
        /*0038*/ 	.byte	0x04, 0x17
        /*003a*/ 	.short	(.L_247 - .L_246)
.L_246:
        /*003c*/ 	.word	0x00000000
        /*0040*/ 	.short	0x0001
        /*0042*/ 	.short	0x0008
        /*0044*/ 	.byte	0x00, 0xf5, 0x21, 0x00


	//----- nvinfo : EIATTR_KPARAM_INFO
	.align		4
.L_247:
        /*0048*/ 	.byte	0x04, 0x17
        /*004a*/ 	.short	(.L_249 - .L_248)
.L_248:
        /*004c*/ 	.word	0x00000000
        /*0050*/ 	.short	0x0000
        /*0052*/ 	.short	0x0000
        /*0054*/ 	.byte	0x00, 0xf5, 0x21, 0x00


	//----- nvinfo : EIATTR_SPARSE_MMA_MASK
	.align		4
.L_249:
        /*0058*/ 	.byte	0x03, 0x50
        /*005a*/ 	.short	0x0000


	//----- nvinfo : EIATTR_MAXREG_COUNT
	.align		4
        /*005c*/ 	.byte	0x03, 0x1b
        /*005e*/ 	.short	0x00ff


	//----- nvinfo : EIATTR_MERCURY_ISA_VERSION
	.align		4
        /*0060*/ 	.byte	0x03, 0x5f
        /*0062*/ 	.short	0x0101


	//----- nvinfo : EIATTR_VRC_CTA_INIT_COUNT
	.align		4
        /*0064*/ 	.byte	0x02, 0x4a
	.zero		1
	.zero		1


	//----- nvinfo : EIATTR_EXIT_INSTR_OFFSETS
	.align		4
        /*0068*/ 	.byte	0x04, 0x1c
        /*006a*/ 	.short	(.L_251 - .L_250)


	//   ....[0]....
.L_250:
        /*006c*/ 	.word	0x000000c0


	//   ....[1]....
        /*0070*/ 	.word	0x00000190


	//----- nvinfo : EIATTR_CBANK_PARAM_SIZE
	.align		4
.L_251:
        /*0074*/ 	.byte	0x03, 0x19
        /*0076*/ 	.short	0x0020


	//----- nvinfo : EIATTR_PARAM_CBANK
	.align		4
        /*0078*/ 	.byte	0x04, 0x0a
        /*007a*/ 	.short	(.L_253 - .L_252)
	.align		4
.L_252:
        /*007c*/ 	.word	index@(.nv.constant0._Z6MatAddPfS_S_ii)
        /*0080*/ 	.short	0x0380
        /*0082*/ 	.short	0x0020


	//----- nvinfo : EIATTR_SW_WAR
	.align		4
.L_253:
        /*0084*/ 	.byte	0x04, 0x36
        /*0086*/ 	.short	(.L_255 - .L_254)
.L_254:
        /*0088*/ 	.word	0x00000008
.L_255:


//--------------------- .nv.callgraph             --------------------------
	.section	.nv.callgraph,"",@"SHT_CUDA_CALLGRAPH"
	.align	4
	.sectionentsize	8
	.align		4
        /*0000*/ 	.word	0x00000000
	.align		4
        /*0004*/ 	.word	0xffffffff
	.align		4
        /*0008*/ 	.word	0x00000000
	.align		4
        /*000c*/ 	.word	0xfffffffe
	.align		4
        /*0010*/ 	.word	0x00000000
	.align		4
        /*0014*/ 	.word	0xfffffffd
	.align		4
        /*0018*/ 	.word	0x00000000
	.align		4
        /*001c*/ 	.word	0xfffffffc


//--------------------- .text._Z11MatConvolvePfS_S_iiii --------------------------
	.section	.text._Z11MatConvolvePfS_S_iiii,"ax",@progbits
	.align	128
        .global         _Z11MatConvolvePfS_S_iiii
        .type           _Z11MatConvolvePfS_S_iiii,@function
        .size           _Z11MatConvolvePfS_S_iiii,(.L_x_51 - _Z11MatConvolvePfS_S_iiii)
        .other          _Z11MatConvolvePfS_S_iiii,@"STO_CUDA_ENTRY STV_DEFAULT"
_Z11MatConvolvePfS_S_iiii:
.text._Z11MatConvolvePfS_S_iiii:
[----:B------:R-:W-:Y:S01]  /*0000*/  LDC R1, c[0x0][0x37c] ;  /* 0x0000df00ff017b82 */ /* 0x000fe20000000800 */
[----:B------:R-:W0:Y:S07]  /*0010*/  S2R R0, SR_TID.Y ;  /* 0x0000000000007919 */ /* 0x000e2e0000002200 */
[----:B------:R-:W0:Y:S01]  /*0020*/  S2UR UR4, SR_CTAID.Y ;  /* 0x00000000000479c3 */ /* 0x000e220000002600 */
[----:B------:R-:W1:Y:S01]  /*0030*/  LDCU.64 UR8, c[0x0][0x398] ;  /* 0x00007300ff0877ac */ /* 0x000e620008000a00 */
[----:B------:R-:W2:Y:S06]  /*0040*/  S2R R2, SR_TID.X ;  /* 0x0000000000027919 */ /* 0x000eac0000002100 */
[----:B------:R-:W0:Y:S08]  /*0050*/  LDC R13, c[0x0][0x364] ;  /* 0x0000d900ff0d7b82 */ /* 0x000e300000000800 */
[----:B------:R-:W2:Y:S08]  /*0060*/  S2UR UR5, SR_CTAID.X ;  /* 0x00000000000579c3 */ /* 0x000eb00000002500 */
[----:B------:R-:W2:Y:S01]  /*0070*/  LDC R11, c[0x0][0x360] ;  /* 0x0000d800ff0b7b82 */ /* 0x000ea20000000800 */
[----:B0-----:R-:W-:-:S05]  /*0080*/  IMAD R13, R13, UR4, R0 ;  /* 0x000000040d0d7c24 */ /* 0x001fca000f8e0200 */
[----:B-1----:R-:W-:Y:S01]  /*0090*/  ISETP.GE.AND P0, PT, R13, UR9, PT ;  /* 0x000000090d007c0c */ /* 0x002fe2000bf06270 */
[----:B--2---:R-:W-:-:S05]  /*00a0*/  IMAD R11, R11, UR5, R2 ;  /* 0x000000050b0b7c24 */ /* 0x004fca000f8e0202 */
[----:B------:R-:W-:-:S13]  /*00b0*/  ISETP.GE.OR P0, PT, R11, UR8, P0 ;  /* 0x000000080b007c0c */ /* 0x000fda0008706670 */
[----:B------:R-:W-:Y:S05]  /*00c0*/  @P0 EXIT ;  /* 0x000000000000094d */ /* 0x000fea0003800000 */
[----:B------:R-:W0:Y:S01]  /*00d0*/  LDC R10, c[0x0][0x3a4] ;  /* 0x0000e900ff0a7b82 */ /* 0x000e220000000800 */
[----:B------:R-:W1:Y:S01]  /*00e0*/  LDCU.64 UR6, c[0x0][0x358] ;  /* 0x00006b00ff0677ac */ /* 0x000e620008000a00 */
[----:B------:R-:W-:-:S06]  /*00f0*/  IMAD R5, R11, UR9, R13 ;  /* 0x000000090b057c24 */ /* 0x000fcc000f8e020d */
[----:B------:R-:W2:Y:S01]  /*0100*/  LDC.64 R2, c[0x0][0x390] ;  /* 0x0000e400ff027b82 */ /* 0x000ea20000000a00 */
[----:B0-----:R-:W-:Y:S01]  /*0110*/  ISETP.GE.AND P0, PT, R10, 0x1, PT ;  /* 0x000000010a00780c */ /* 0x001fe20003f06270 */
[----:B--2---:R-:W-:-:S05]  /*0120*/  IMAD.WIDE R2, R5, 0x4, R2 ;  /* 0x0000000405027825 */ /* 0x004fca00078e0202 */
[----:B-1----:R0:W-:Y:S07]  /*0130*/  STG.E desc[UR6][R2.64], RZ ;  /* 0x000000ff02007986 */ /* 0x0021ee000c101906 */
[----:B------:R-:W-:Y:S05]  /*0140*/  @!P0 EXIT ;  /* 0x000000000000894d */ /* 0x000fea0003800000 */
[C---:B------:R-:W-:Y:S01]  /*0150*/  LOP3.LUT R18, R10.reuse, 0x7, RZ, 0xc0, !PT ;  /* 0x000000070a127812 */ /* 0x040fe200078ec0ff */
[----:B------:R-:W-:Y:S01]  /*0160*/  IMAD.MOV.U32 R9, RZ, RZ, RZ ;  /* 0x000000ffff097224 */ /* 0x000fe200078e00ff */
[C---:B------:R-:W-:Y:S01]  /*0170*/  LEA.HI R8, R10.reuse, R10, RZ, 0x1 ;  /* 0x0000000a0a087211 */ /* 0x040fe200078f08ff */
[----:B------:R-:W-:Y:S01]  /*0180*/  UMOV UR4, URZ ;  /* 0x000000ff00047c82 */ /* 0x000fe20008000000 */
[----:B------:R-:W-:Y:S01]  /*0190*/  LOP3.LUT R12, R10, 0x3, RZ, 0xc0, !PT ;  /* 0x000000030a0c7812 */ /* 0x000fe200078ec0ff */
[----:B------:R-:W-:Y:S01]  /*01a0*/  VIADD R0, R18, 0xffffffff ;  /* 0xffffffff12007836 */ /* 0x000fe20000000000 */
[----:B------:R-:W-:Y:S02]  /*01b0*/  LOP3.LUT R10, R10, 0x7ffffff8, RZ, 0xc0, !PT ;  /* 0x7ffffff80a0a7812 */ /* 0x000fe400078ec0ff */
[----:B------:R-:W-:Y:S02]  /*01c0*/  SHF.R.S32.HI R8, RZ, 0x1, R8 ;  /* 0x00000001ff087819 */ /* 0x000fe40000011408 */
[----:B------:R-:W-:-:S13]  /*01d0*/  ISETP.GE.U32.AND P3, PT, R0, 0x3, PT ;  /* 0x000000030000780c */ /* 0x000fda0003f66070 */
.L_x_10:
[----:B-1----:R-:W1:Y:S01]  /*01e0*/  LDCU UR5, c[0x0][0x3a4] ;  /* 0x00007480ff0577ac */ /* 0x002e620008000800 */
[----:B------:R-:W-:Y:S01]  /*01f0*/  IADD3 R0, PT, PT, R11, UR4, -R8 ;  /* 0x000000040b007c10 */ /* 0x000fe2000fffe808 */
[----:B------:R-:W-:Y:S01]  /*0200*/  IMAD.MOV.U32 R14, RZ, RZ, RZ ;  /* 0x000000ffff0e7224 */ /* 0x000fe200078e00ff */
[----:B--2---:R-:W2:Y:S01]  /*0210*/  LDCU.64 UR10, c[0x0][0x398] ;  /* 0x00007300ff0a77ac */ /* 0x004ea20008000a00 */
[----:B-1----:R-:W-:Y:S02]  /*0220*/  UISETP.GE.U32.AND UP1, UPT, UR5, 0x8, UPT ;  /* 0x000000080500788c */ /* 0x002fe4000bf26070 */
[----:B------:R-:W-:Y:S01]  /*0230*/  UIMAD UR8, UR4, UR5, URZ ;  /* 0x00000005040872a4 */ /* 0x000fe2000f8e02ff */
[----:B--2---:R-:W-:Y:S01]  /*0240*/  ISETP.GE.AND P0, PT, R0, UR10, PT ;  /* 0x0000000a00007c0c */ /* 0x004fe2000bf06270 */
[----:B------:R-:W-:-:S03]  /*0250*/  UIADD3 UR4, UPT, UPT, UR4, 0x1, URZ ;  /* 0x0000000104047890 */ /* 0x000fc6000fffe0ff */
[C---:B------:R-:W-:Y:S01]  /*0260*/  ISETP.GT.AND P0, PT, R0.reuse, -0x1, !P0 ;  /* 0xffffffff0000780c */ /* 0x040fe20004704270 */
[----:B------:R-:W-:Y:S01]  /*0270*/  IMAD R0, R0, UR11, RZ ;  /* 0x0000000b00007c24 */ /* 0x000fe2000f8e02ff */
[----:B------:R-:W-:Y:S01]  /*0280*/  UISETP.NE.AND UP0, UPT, UR4, UR5, UPT ;  /* 0x000000050400728c */ /* 0x000fe2000bf05270 */
[----:B---34-:R-:W-:Y:S10]  /*0290*/  BRA.U !UP1, `(.L_x_0) ;  /* 0x00000005096c7547 */ /* 0x018ff4000b800000 */
[----:B------:R-:W1:Y:S01]  /*02a0*/  LDC.64 R4, c[0x0][0x380] ;  /* 0x0000e000ff047b82 */ /* 0x000e620000000a00 */
[----:B------:R-:W-:Y:S01]  /*02b0*/  SHF.R.S32.HI R19, RZ, 0x1f, R0 ;  /* 0x0000001fff137819 */ /* 0x000fe20000011400 */
[----:B------:R-:W-:Y:S01]  /*02c0*/  IMAD.MOV.U32 R21, RZ, RZ, RZ ;  /* 0x000000ffff157224 */ /* 0x000fe200078e00ff */
[----:B------:R-:W2:Y:S05]  /*02d0*/  LDCU UR5, c[0x0][0x39c] ;  /* 0x00007380ff0577ac */ /* 0x000eaa0008000800 */
[----:B------:R-:W3:Y:S02]  /*02e0*/  LDC.64 R6, c[0x0][0x388] ;  /* 0x0000e200ff067b82 */ /* 0x000ee40000000a00 */
.L_x_1:
[----:B------:R-:W-:Y:S01]  /*02f0*/  IADD3 R23, PT, PT, R13, R21, -R8 ;  /* 0x000000150d177210 */ /* 0x000fe20007ffe808 */
[----:B--2---:R-:W-:Y:S01]  /*0300*/  UMOV UR11, UR5 ;  /* 0x00000005000b7c82 */ /* 0x004fe20008000000 */
[----:B------:R-:W2:Y:S02]  /*0310*/  LDC.64 R16, c[0x0][0x388] ;  /* 0x0000e200ff107b82 */ /* 0x000ea40000000a00 */
[----:B------:R-:W-:-:S04]  /*0320*/  ISETP.GE.AND P1, PT, R23, UR11, PT ;  /* 0x0000000b17007c0c */ /* 0x000fc8000bf26270 */
[----:B------:R-:W-:Y:S02]  /*0330*/  ISETP.GT.AND P1, PT, R23, -0x1, !P1 ;  /* 0xffffffff1700780c */ /* 0x000fe40004f24270 */
[----:B----4-:R-:W4:Y:S02]  /*0340*/  LDC.64 R14, c[0x0][0x380] ;  /* 0x0000e000ff0e7b82 */ /* 0x010f240000000a00 */
[----:B------:R-:W-:-:S13]  /*0350*/  PLOP3.LUT P1, PT, P0, P1, PT, 0x80, 0x8 ;  /* 0x000000000008781c */ /* 0x000fda0000723070 */
[----:B------:R-:W-:Y:S02]  /*0360*/  @P1 VIADD R27, R21, UR8 ;  /* 0x00000008151b1c36 */ /* 0x000fe40008000000 */
[----:B------:R-:W-:Y:S02]  /*0370*/  @P1 IMAD.IADD R25, R0, 0x1, R23 ;  /* 0x0000000100191824 */ /* 0x000fe400078e0217 */
[----:B--2---:R-:W-:-:S04]  /*0380*/  @P1 IMAD.WIDE.U32 R16, R27, 0x4, R16 ;  /* 0x000000041b101825 */ /* 0x004fc800078e0010 */
[----:B----4-:R-:W-:Y:S01]  /*0390*/  @P1 IMAD.WIDE R14, R25, 0x4, R14 ;  /* 0x00000004190e1825 */ /* 0x010fe200078e020e */
[----:B------:R3:W2:Y:S04]  /*03a0*/  @P1 LDG.E R20, desc[UR6][R16.64] ;  /* 0x0000000610141981 */ /* 0x0006a8000c1e1900 */
[----:B------:R1:W2:Y:S01]  /*03b0*/  @P1 LDG.E R22, desc[UR6][R14.64] ;  /* 0x000000060e161981 */ /* 0x0002a2000c1e1900 */
[----:B------:R-:W-:Y:S01]  /*03c0*/  VIADD R25, R23, 0x1 ;  /* 0x0000000117197836 */ /* 0x000fe20000000000 */
[----:B------:R-:W-:Y:S02]  /*03d0*/  SHF.R.S32.HI R26, RZ, 0x1f, R21 ;  /* 0x0000001fff1a7819 */ /* 0x000fe40000011415 */
[----:B------:R-:W-:Y:S02]  /*03e0*/  IADD3 R27, P4, P5, R13, R21, -R8 ;  /* 0x000000150d1b7210 */ /* 0x000fe40007d9e808 */
[----:B------:R-:W-:-:S02]  /*03f0*/  ISETP.GE.AND P2, PT, R25, UR11, PT ;  /* 0x0000000b19007c0c */ /* 0x000fc4000bf46270 */
[--C-:B------:R-:W-:Y:S02]  /*0400*/  IADD3.X R28, PT, PT, RZ, -0x1, R26.reuse, P4, P5 ;  /* 0xffffffffff1c7810 */ /* 0x100fe400027ea41a */
[----:B------:R-:W-:Y:S02]  /*0410*/  ISETP.GT.AND P2, PT, R25, -0x1, !P2 ;  /* 0xffffffff1900780c */ /* 0x000fe40005744270 */
[----:B------:R-:W-:Y:S02]  /*0420*/  IADD3 R24, P6, PT, R21, UR8, RZ ;  /* 0x0000000815187c10 */ /* 0x000fe4000ffde0ff */
[----:B------:R-:W-:Y:S02]  /*0430*/  IADD3 R25, P4, PT, R0, R27, RZ ;  /* 0x0000001b00197210 */ /* 0x000fe40007f9e0ff */
[----:B------:R-:W-:Y:S01]  /*0440*/  PLOP3.LUT P2, PT, P0, P2, PT, 0x80, 0x8 ;  /* 0x000000000008781c */ /* 0x000fe20000745070 */
[----:B------:R-:W-:Y:S01]  /*0450*/  IMAD.X R26, RZ, RZ, R26, P6 ;  /* 0x000000ffff1a7224 */ /* 0x000fe200030e061a */
[----:B---3--:R-:W-:Y:S01]  /*0460*/  LEA R16, P5, R24, R6, 0x2 ;  /* 0x0000000618107211 */ /* 0x008fe200078a10ff */
[----:B------:R-:W-:Y:S01]  /*0470*/  IMAD.X R28, R19, 0x1, R28, P4 ;  /* 0x00000001131c7824 */ /* 0x000fe200020e061c */
[----:B-1----:R-:W-:-:S02]  /*0480*/  LEA R14, P4, R25, R4, 0x2 ;  /* 0x00000004190e7211 */ /* 0x002fc400078810ff */
[----:B------:R-:W-:Y:S02]  /*0490*/  LEA.HI.X R17, R24, R7, R26, 0x2, P5 ;  /* 0x0000000718117211 */ /* 0x000fe400028f141a */
[----:B------:R-:W-:Y:S01]  /*04a0*/  LEA.HI.X R15, R25, R5, R28, 0x2, P4 ;  /* 0x00000005190f7211 */ /* 0x000fe200020f141c */
[----:B--2---:R-:W-:-:S05]  /*04b0*/  @P1 FFMA R9, R22, R20, R9 ;  /* 0x0000001416091223 */ /* 0x004fca0000000009 */
[----:B------:R1:W-:Y:S04]  /*04c0*/  @P1 STG.E desc[UR6][R2.64], R9 ;  /* 0x0000000902001986 */ /* 0x0003e8000c101906 */
[----:B------:R-:W1:Y:S04]  /*04d0*/  @P2 LDG.E R20, desc[UR6][R14.64+0x4] ;  /* 0x000004060e142981 */ /* 0x000e68000c1e1900 */
[----:B------:R-:W1:Y:S01]  /*04e0*/  @P2 LDG.E R22, desc[UR6][R16.64+0x4] ;  /* 0x0000040610162981 */ /* 0x000e62000c1e1900 */
[----:B------:R-:W-:-:S05]  /*04f0*/  VIADD R24, R23, 0x2 ;  /* 0x0000000217187836 */ /* 0x000fca0000000000 */
[----:B------:R-:W-:-:S04]  /*0500*/  ISETP.GE.AND P1, PT, R24, UR11, PT ;  /* 0x0000000b18007c0c */ /* 0x000fc8000bf26270 */
[----:B------:R-:W-:-:S04]  /*0510*/  ISETP.GT.AND P1, PT, R24, -0x1, !P1 ;  /* 0xffffffff1800780c */ /* 0x000fc80004f24270 */
[----:B------:R-:W-:Y:S01]  /*0520*/  PLOP3.LUT P1, PT, P0, P1, PT, 0x80, 0x8 ;  /* 0x000000000008781c */ /* 0x000fe20000723070 */
[----:B-1----:R-:W-:-:S05]  /*0530*/  @P2 FFMA R9, R20, R22, R9 ;  /* 0x0000001614092223 */ /* 0x002fca0000000009 */
[----:B------:R1:W-:Y:S07]  /*0540*/  @P2 STG.E desc[UR6][R2.64], R9 ;  /* 0x0000000902002986 */ /* 0x0003ee000c101906 */
        /* <DEDUP_REMOVED lines=43> */
[----:B------:R-:W-:Y:S01]  /*0800*/  ISETP.NE.AND P1, PT, R21, R10, PT ;  /* 0x0000000a1500720c */ /* 0x000fe20003f25270 */
[----:B-1----:R-:W-:-:S05]  /*0810*/  @P2 FFMA R9, R20, R22, R9 ;  /* 0x0000001614092223 */ /* 0x002fca0000000009 */
[----:B------:R4:W-:Y:S07]  /*0820*/  @P2 STG.E desc[UR6][R2.64], R9 ;  /* 0x0000000902002986 */ /* 0x0009ee000c101906 */
[----:B------:R-:W-:Y:S05]  /*0830*/  @P1 BRA `(.L_x_1) ;  /* 0xfffffff800ac1947 */ /* 0x000fea000383ffff */
[----:B------:R-:W-:-:S07]  /*0840*/  IMAD.MOV.U32 R14, RZ, RZ, R10 ;  /* 0x000000ffff0e7224 */ /* 0x000fce00078e000a */
.L_x_0:
[----:B------:R-:W-:-:S13]  /*0850*/  ISETP.NE.AND P1, PT, R18, RZ, PT ;  /* 0x000000ff1200720c */ /* 0x000fda0003f25270 */
[----:B------:R-:W-:Y:S05]  /*0860*/  @!P1 BRA `(.L_x_2) ;  /* 0x0000000400d89947 */ /* 0x000fea0003800000 */
[----:B------:R-:W-:Y:S05]  /*0870*/  @!P3 BRA `(.L_x_3) ;  /* 0x0000000000d8b947 */ /* 0x000fea0003800000 */
[----:B------:R-:W-:Y:S01]  /*0880*/  IADD3 R15, PT, PT, R13, R14, -R8 ;  /* 0x0000000e0d0f7210 */ /* 0x000fe20007ffe808 */
[----:B------:R-:W1:Y:S03]  /*0890*/  LDC.64 R6, c[0x0][0x380] ;  /* 0x0000e000ff067b82 */ /* 0x000e660000000a00 */
[----:B------:R-:W-:-:S04]  /*08a0*/  ISETP.GE.AND P1, PT, R15, UR11, PT ;  /* 0x0000000b0f007c0c */ /* 0x000fc8000bf26270 */
[----:B------:R-:W-:Y:S01]  /*08b0*/  ISETP.GT.AND P1, PT, R15, -0x1, !P1 ;  /* 0xffffffff0f00780c */ /* 0x000fe20004f24270 */
[----:B------:R-:W2:Y:S03]  /*08c0*/  LDC.64 R4, c[0x0][0x388] ;  /* 0x0000e200ff047b82 */ /* 0x000ea60000000a00 */
[----:B------:R-:W-:-:S13]  /*08d0*/  PLOP3.LUT P1, PT, P0, P1, PT, 0x80, 0x8 ;  /* 0x000000000008781c */ /* 0x000fda0000723070 */
[----:B------:R-:W-:Y:S02]  /*08e0*/  @P1 IMAD.IADD R17, R0, 0x1, R15 ;  /* 0x0000000100111824 */ /* 0x000fe400078e020f */
[----:B------:R-:W-:Y:S02]  /*08f0*/  @P1 VIADD R21, R14, UR8 ;  /* 0x000000080e151c36 */ /* 0x000fe40008000000 */
[----:B-1----:R-:W-:Y:S02]  /*0900*/  @P1 IMAD.WIDE R16, R17, 0x4, R6 ;  /* 0x0000000411101825 */ /* 0x002fe400078e0206 */
[----:B------:R-:W1:Y:S02]  /*0910*/  LDC.64 R6, c[0x0][0x388] ;  /* 0x0000e200ff067b82 */ /* 0x000e640000000a00 */
[----:B--2---:R-:W-:Y:S02]  /*0920*/  @P1 IMAD.WIDE.U32 R20, R21, 0x4, R4 ;  /* 0x0000000415141825 */ /* 0x004fe400078e0004 */
[----:B------:R2:W4:Y:S04]  /*0930*/  @P1 LDG.E R16, desc[UR6][R16.64] ;  /* 0x0000000610101981 */ /* 0x000528000c1e1900 */
[----:B------:R-:W4:Y:S01]  /*0940*/  @P1 LDG.E R20, desc[UR6][R20.64] ;  /* 0x0000000614141981 */ /* 0x000f22000c1e1900 */
[----:B------:R-:W3:Y:S01]  /*0950*/  LDC.64 R4, c[0x0][0x380] ;  /* 0x0000e000ff047b82 */ /* 0x000ee20000000a00 */
[----:B------:R-:W-:Y:S01]  /*0960*/  VIADD R19, R15, 0x1 ;  /* 0x000000010f137836 */ /* 0x000fe20000000000 */
[----:B------:R-:W-:-:S02]  /*0970*/  IADD3 R23, P4, P5, R13, R14, -R8 ;  /* 0x0000000e0d177210 */ /* 0x000fc40007d9e808 */
[----:B------:R-:W-:Y:S02]  /*0980*/  IADD3 R22, P6, PT, R14, UR8, RZ ;  /* 0x000000080e167c10 */ /* 0x000fe4000ffde0ff */
[C---:B------:R-:W-:Y:S02]  /*0990*/  ISETP.GE.AND P2, PT, R19.reuse, UR11, PT ;  /* 0x0000000b13007c0c */ /* 0x040fe4000bf46270 */
[----:B------:R-:W-:Y:S01]  /*09a0*/  IADD3.X R25, PT, PT, RZ, -0x1, RZ, P4, P5 ;  /* 0xffffffffff197810 */ /* 0x000fe200027ea4ff */
[----:B--2---:R-:W-:Y:S01]  /*09b0*/  IMAD.X R17, RZ, RZ, RZ, P6 ;  /* 0x000000ffff117224 */ /* 0x004fe200030e06ff */
[----:B------:R-:W-:Y:S02]  /*09c0*/  ISETP.GT.AND P2, PT, R19, -0x1, !P2 ;  /* 0xffffffff1300780c */ /* 0x000fe40005744270 */
[----:B------:R-:W-:Y:S02]  /*09d0*/  IADD3 R19, P4, PT, R0, R23, RZ ;  /* 0x0000001700137210 */ /* 0x000fe40007f9e0ff */
[----:B------:R-:W-:-:S02]  /*09e0*/  PLOP3.LUT P2, PT, P0, P2, PT, 0x80, 0x8 ;  /* 0x000000000008781c */ /* 0x000fc40000745070 */
[----:B------:R-:W-:Y:S02]  /*09f0*/  LEA.HI.X.SX32 R24, R0, R25, 0x1, P4 ;  /* 0x0000001900187211 */ /* 0x000fe400020f0eff */
[----:B-1----:R-:W-:-:S04]  /*0a00*/  LEA R6, P5, R22, R6, 0x2 ;  /* 0x0000000616067211 */ /* 0x002fc800078a10ff */
[----:B------:R-:W-:Y:S02]  /*0a10*/  LEA.HI.X R7, R22, R7, R17, 0x2, P5 ;  /* 0x0000000716077211 */ /* 0x000fe400028f1411 */
[----:B---3--:R-:W-:-:S04]  /*0a20*/  LEA R4, P4, R19, R4, 0x2 ;  /* 0x0000000413047211 */ /* 0x008fc800078810ff */
[----:B------:R-:W-:Y:S01]  /*0a30*/  LEA.HI.X R5, R19, R5, R24, 0x2, P4 ;  /* 0x0000000513057211 */ /* 0x000fe200020f1418 */
[----:B----4-:R-:W-:-:S05]  /*0a40*/  @P1 FFMA R9, R16, R20, R9 ;  /* 0x0000001410091223 */ /* 0x010fca0000000009 */
        /* <DEDUP_REMOVED lines=11> */
[----:B------:R-:W-:Y:S01]  /*0b00*/  VIADD R15, R15, 0x3 ;  /* 0x000000030f0f7836 */ /* 0x000fe20000000000 */
[----:B------:R-:W-:Y:S04]  /*0b10*/  BSSY.RECONVERGENT B0, `(.L_x_4) ;  /* 0x000000b000007945 */ /* 0x000fe80003800200 */
[----:B------:R-:W-:-:S04]  /*0b20*/  ISETP.GE.AND P2, PT, R15, UR11, PT ;  /* 0x0000000b0f007c0c */ /* 0x000fc8000bf46270 */
[----:B------:R-:W-:-:S04]  /*0b30*/  ISETP.GT.AND P2, PT, R15, -0x1, !P2 ;  /* 0xffffffff0f00780c */ /* 0x000fc80005744270 */
[----:B------:R-:W-:Y:S01]  /*0b40*/  PLOP3.LUT P2, PT, P0, P2, PT, 0x80, 0x8 ;  /* 0x000000000008781c */ /* 0x000fe20000745070 */
[----:B-1----:R-:W-:-:S05]  /*0b50*/  @P1 FFMA R9, R16, R17, R9 ;  /* 0x0000001110091223 */ /* 0x002fca0000000009 */
[----:B------:R1:W-:Y:S07]  /*0b60*/  @P1 STG.E desc[UR6][R2.64], R9 ;  /* 0x0000000902001986 */ /* 0x0003ee000c101906 */
[----:B------:R-:W-:Y:S05]  /*0b70*/  @!P2 BRA `(.L_x_5) ;  /* 0x000000000010a947 */ /* 0x000fea0003800000 */
[----:B------:R-:W1:Y:S04]  /*0b80*/  LDG.E R4, desc[UR6][R4.64+0xc] ;  /* 0x00000c0604047981 */ /* 0x000e68000c1e1900 */
[----:B------:R-:W1:Y:S02]  /*0b90*/  LDG.E R6, desc[UR6][R6.64+0xc] ;  /* 0x00000c0606067981 */ /* 0x000e64000c1e1900 */
[----:B-1----:R-:W-:-:S05]  /*0ba0*/  FFMA R9, R4, R6, R9 ;  /* 0x0000000604097223 */ /* 0x002fca0000000009 */
[----:B------:R2:W-:Y:S02]  /*0bb0*/  STG.E desc[UR6][R2.64], R9 ;  /* 0x0000000902007986 */ /* 0x0005e4000c101906 */
.L_x_5:
[----:B------:R-:W-:Y:S05]  /*0bc0*/  BSYNC.RECONVERGENT B0 ;  /* 0x0000000000007941 */ /* 0x000fea0003800200 */
.L_x_4:
[----:B------:R-:W-:-:S07]  /*0bd0*/  VIADD R14, R14, 0x4 ;  /* 0x000000040e0e7836 */ /* 0x000fce0000000000 */
.L_x_3:
[----:B------:R-:W-:-:S13]  /*0be0*/  ISETP.NE.AND P1, PT, R12, RZ, PT ;  /* 0x000000ff0c00720c */ /* 0x000fda0003f25270 */
[----:B------:R-:W-:Y:S05]  /*0bf0*/  @!P1 BRA `(.L_x_2) ;  /* 0x0000000000f49947 */ /* 0x000fea0003800000 */
[----:B------:R-:W-:-:S13]  /*0c00*/  ISETP.NE.AND P1, PT, R12, 0x1, PT ;  /* 0x000000010c00780c */ /* 0x000fda0003f25270 */
[----:B------:R-:W-:Y:S05]  /*0c10*/  @!P1 BRA `(.L_x_6) ;  /* 0x00000000009c9947 */ /* 0x000fea0003800000 */
[----:B------:R-:W-:Y:S01]  /*0c20*/  IADD3 R17, PT, PT, R13, R14, -R8 ;  /* 0x0000000e0d117210 */ /* 0x000fe20007ffe808 */
[----:B------:R-:W3:Y:S03]  /*0c30*/  LDC.64 R6, c[0x0][0x380] ;  /* 0x0000e000ff067b82 */ /* 0x000ee60000000a00 */
[----:B------:R-:W-:-:S04]  /*0c40*/  ISETP.GE.AND P1, PT, R17, UR11, PT ;  /* 0x0000000b11007c0c */ /* 0x000fc8000bf26270 */
[----:B------:R-:W-:Y:S01]  /*0c50*/  ISETP.GT.AND P1, PT, R17, -0x1, !P1 ;  /* 0xffffffff1100780c */ /* 0x000fe20004f24270 */
[----:B------:R-:W5:Y:S03]  /*0c60*/  LDC.64 R4, c[0x0][0x388] ;  /* 0x0000e200ff047b82 */ /* 0x000f660000000a00 */
[----:B------:R-:W-:-:S13]  /*0c70*/  PLOP3.LUT P1, PT, P0, P1, PT, 0x80, 0x8 ;  /* 0x000000000008781c */ /* 0x000fda0000723070 */
[----:B------:R-:W-:Y:S02]  /*0c80*/  @P1 IMAD.IADD R15, R0, 0x1, R17 ;  /* 0x00000001000f1824 */ /* 0x000fe400078e0211 */
[----:B------:R-:W-:Y:S02]  /*0c90*/  @P1 VIADD R19, R14, UR8 ;  /* 0x000000080e131c36 */ /* 0x000fe40008000000 */
[----:B---3--:R-:W-:-:S04]  /*0ca0*/  @P1 IMAD.WIDE R6, R15, 0x4, R6 ;  /* 0x000000040f061825 */ /* 0x008fc800078e0206 */
[----:B-----5:R-:W-:Y:S02]  /*0cb0*/  @P1 IMAD.WIDE.U32 R4, R19, 0x4, R4 ;  /* 0x0000000413041825 */ /* 0x020fe400078e0004 */
[----:B------:R-:W1:Y:S04]  /*0cc0*/  @P1 LDG.E R6, desc[UR6][R6.64] ;  /* 0x0000000606061981 */ /* 0x000e68000c1e1900 */
[----:B------:R-:W1:Y:S01]  /*0cd0*/  @P1 LDG.E R4, desc[UR6][R4.64] ;  /* 0x0000000604041981 */ /* 0x000e62000c1e1900 */
[----:B------:R-:W-:Y:S01]  /*0ce0*/  VIADD R15, R17, 0x1 ;  /* 0x00000001110f7836 */ /* 0x000fe20000000000 */
[----:B------:R-:W-:Y:S04]  /*0cf0*/  BSSY.RECONVERGENT B0, `(.L_x_7) ;  /* 0x0000018000007945 */ /* 0x000fe80003800200 */
[----:B------:R-:W-:-:S04]  /*0d00*/  ISETP.GE.AND P2, PT, R15, UR11, PT ;  /* 0x0000000b0f007c0c */ /* 0x000fc8000bf46270 */
[----:B------:R-:W-:-:S04]  /*0d10*/  ISETP.GT.AND P2, PT, R15, -0x1, !P2 ;  /* 0xffffffff0f00780c */ /* 0x000fc80005744270 */
[----:B------:R-:W-:Y:S01]  /*0d20*/  PLOP3.LUT P2, PT, P0, P2, PT, 0x80, 0x8 ;  /* 0x000000000008781c */ /* 0x000fe20000745070 */
[----:B-12-4-:R-:W-:-:S05]  /*0d30*/  @P1 FFMA R9, R6, R4, R9 ;  /* 0x0000000406091223 */ /* 0x016fca0000000009 */
[----:B------:R1:W-:Y:S07]  /*0d40*/  @P1 STG.E desc[UR6][R2.64], R9 ;  /* 0x0000000902001986 */ /* 0x0003ee000c101906 */
[----:B------:R-:W-:Y:S05]  /*0d50*/  @!P2 BRA `(.L_x_8) ;  /* 0x000000000044a947 */ /* 0x000fea0003800000 */
[----:B------:R-:W2:Y:S01]  /*0d60*/  LDC.64 R4, c[0x0][0x388] ;  /* 0x0000e200ff047b82 */ /* 0x000ea20000000a00 */
[----:B------:R-:W-:Y:S02]  /*0d70*/  IADD3 R17, P1, P2, R13, R14, -R8 ;  /* 0x0000000e0d117210 */ /* 0x000fe40007a3e808 */
[----:B------:R-:W-:Y:S02]  /*0d80*/  SHF.R.S32.HI R15, RZ, 0x1f, R14 ;  /* 0x0000001fff0f7819 */ /* 0x000fe4000001140e */
[----:B------:R-:W-:Y:S02]  /*0d90*/  IADD3 R21, P5, PT, R14, UR8, RZ ;  /* 0x000000080e157c10 */ /* 0x000fe4000ffbe0ff */
[----:B------:R-:W-:Y:S01]  /*0da0*/  IADD3 R19, P4, PT, R0, R17, RZ ;  /* 0x0000001100137210 */ /* 0x000fe20007f9e0ff */
[----:B------:R-:W3:Y:S01]  /*0db0*/  LDC.64 R6, c[0x0][0x380] ;  /* 0x0000e000ff067b82 */ /* 0x000ee20000000a00 */
[--C-:B------:R-:W-:Y:S01]  /*0dc0*/  IADD3.X R17, PT, PT, RZ, -0x1, R15.reuse, P1, P2 ;  /* 0xffffffffff117810 */ /* 0x100fe20000fe440f */
[----:B------:R-:W-:-:S03]  /*0dd0*/  IMAD.X R20, RZ, RZ, R15, P5 ;  /* 0x000000ffff147224 */ /* 0x000fc600028e060f */
[----:B------:R-:W-:Y:S02]  /*0de0*/  LEA.HI.X.SX32 R22, R0, R17, 0x1, P4 ;  /* 0x0000001100167211 */ /* 0x000fe400020f0eff */
[----:B--2---:R-:W-:-:S04]  /*0df0*/  LEA R16, P2, R21, R4, 0x2 ;  /* 0x0000000415107211 */ /* 0x004fc800078410ff */
[----:B------:R-:W-:Y:S02]  /*0e00*/  LEA.HI.X R17, R21, R5, R20, 0x2, P2 ;  /* 0x0000000515117211 */ /* 0x000fe400010f1414 */
[----:B---3--:R-:W-:-:S03]  /*0e10*/  LEA R4, P1, R19, R6, 0x2 ;  /* 0x0000000613047211 */ /* 0x008fc600078210ff */
[----:B------:R-:W1:Y:S01]  /*0e20*/  LDG.E R16, desc[UR6][R16.64+0x4] ;  /* 0x0000040610107981 */ /* 0x000e62000c1e1900 */
[----:B------:R-:W-:-:S05]  /*0e30*/  LEA.HI.X R5, R19, R7, R22, 0x2, P1 ;  /* 0x0000000713057211 */ /* 0x000fca00008f1416 */
[----:B------:R-:W1:Y:S02]  /*0e40*/  LDG.E R4, desc[UR6][R4.64+0x4] ;  /* 0x0000040604047981 */ /* 0x000e64000c1e1900 */
[----:B-1----:R-:W-:-:S05]  /*0e50*/  FFMA R9, R4, R16, R9 ;  /* 0x0000001004097223 */ /* 0x002fca0000000009 */
[----:B------:R2:W-:Y:S02]  /*0e60*/  STG.E desc[UR6][R2.64], R9 ;  /* 0x0000000902007986 */ /* 0x0005e4000c101906 */
.L_x_8:
[----:B------:R-:W-:Y:S05]  /*0e70*/  BSYNC.RECONVERGENT B0 ;  /* 0x0000000000007941 */ /* 0x000fea0003800200 */
.L_x_7:
[----:B------:R-:W-:-:S07]  /*0e80*/  VIADD R14, R14, 0x2 ;  /* 0x000000020e0e7836 */ /* 0x000fce0000000000 */
.L_x_6:
[----:B------:R-:W3:Y:S02]  /*0e90*/  LDCU UR5, c[0x0][0x3a4] ;  /* 0x00007480ff0577ac */ /* 0x000ee40008000800 */
[----:B---3--:R-:W-:-:S09]  /*0ea0*/  ULOP3.LUT UP1, URZ, UR5, 0x1, URZ, 0xc0, !UPT ;  /* 0x0000000105ff7892 */ /* 0x008fd2000f82c0ff */
[----:B------:R-:W-:Y:S05]  /*0eb0*/  BRA.U !UP1, `(.L_x_2) ;  /* 0x0000000109447547 */ /* 0x000fea000b800000 */
[----:B------:R-:W-:Y:S01]  /*0ec0*/  IADD3 R15, PT, PT, R13, R14, -R8 ;  /* 0x0000000e0d0f7210 */ /* 0x000fe20007ffe808 */
[----:B------:R-:W-:Y:S03]  /*0ed0*/  BSSY.RECONVERGENT B0, `(.L_x_2) ;  /* 0x000000f000007945 */ /* 0x000fe60003800200 */
[----:B------:R-:W-:-:S04]  /*0ee0*/  ISETP.GE.AND P1, PT, R15, UR11, PT ;  /* 0x0000000b0f007c0c */ /* 0x000fc8000bf26270 */
[----:B------:R-:W-:-:S04]  /*0ef0*/  ISETP.GT.AND P1, PT, R15, -0x1, !P1 ;  /* 0xffffffff0f00780c */ /* 0x000fc80004f24270 */
[----:B------:R-:W-:-:S13]  /*0f00*/  PLOP3.LUT P1, PT, P0, P1, PT, 0x80, 0x8 ;  /* 0x000000000008781c */ /* 0x000fda0000723070 */
[----:B------:R-:W-:Y:S05]  /*0f10*/  @!P1 BRA `(.L_x_9) ;  /* 0x0000000000289947 */ /* 0x000fea0003800000 */
[----:B------:R-:W3:Y:S01]  /*0f20*/  LDC.64 R6, c[0x0][0x380] ;  /* 0x0000e000ff067b82 */ /* 0x000ee20000000a00 */
[----:B------:R-:W-:Y:S02]  /*0f30*/  IMAD.IADD R15, R0, 0x1, R15 ;  /* 0x00000001000f7824 */ /* 0x000fe400078e020f */
[----:B------:R-:W-:-:S05]  /*0f40*/  VIADD R17, R14, UR8 ;  /* 0x000000080e117c36 */ /* 0x000fca0008000000 */
[----:B------:R-:W5:Y:S01]  /*0f50*/  LDC.64 R4, c[0x0][0x388] ;  /* 0x0000e200ff047b82 */ /* 0x000f620000000a00 */
[----:B---3--:R-:W-:-:S06]  /*0f60*/  IMAD.WIDE R6, R15, 0x4, R6 ;  /* 0x000000040f067825 */ /* 0x008fcc00078e0206 */
[----:B------:R-:W1:Y:S01]  /*0f70*/  LDG.E R6, desc[UR6][R6.64] ;  /* 0x0000000606067981 */ /* 0x000e62000c1e1900 */
[----:B-----5:R-:W-:-:S06]  /*0f80*/  IMAD.WIDE.U32 R4, R17, 0x4, R4 ;  /* 0x0000000411047825 */ /* 0x020fcc00078e0004 */
[----:B------:R-:W1:Y:S02]  /*0f90*/  LDG.E R4, desc[UR6][R4.64] ;  /* 0x0000000604047981 */ /* 0x000e64000c1e1900 */
[----:B-12-4-:R-:W-:-:S05]  /*0fa0*/  FFMA R9, R6, R4, R9 ;  /* 0x0000000406097223 */ /* 0x016fca0000000009 */
[----:B------:R3:W-:Y:S02]  /*0fb0*/  STG.E desc[UR6][R2.64], R9 ;  /* 0x0000000902007986 */ /* 0x0007e4000c101906 */
.L_x_9:
[----:B------:R-:W-:Y:S05]  /*0fc0*/  BSYNC.RECONVERGENT B0 ;  /* 0x0000000000007941 */ /* 0x000fea0003800200 */
.L_x_2:
[----:B------:R-:W-:Y:S05]  /*0fd0*/  BRA.U UP0, `(.L_x_10) ;  /* 0xfffffff100807547 */ /* 0x000fea000b83ffff */
[----:B------:R-:W-:Y:S05]  /*0fe0*/  EXIT ;  /* 0x000000000000794d */ /* 0x000fea0003800000 */
.L_x_11:
[----:B------:R-:W-:-:S00]  /*0ff0*/  BRA `(.L_x_11) ;  /* 0xfffffffc00fc7947 */ /* 0x000fc0000383ffff */
[----:B------:R-:W-:-:S00]  /*1000*/  NOP ;  /* 0x0000000000007918 */ /* 0x000fc00000000000 */
[----:B------:R-:W-:-:S00]  /*1010*/  NOP ;  /* 0x0000000000007918 */ /* 0x000fc00000000000 */
[----:B------:R-:W-:-:S00]  /*1020*/  NOP ;  /* 0x0000000000007918 */ /* 0x000fc00000000000 */
[----:B------:R-:W-:-:S00]  /*1030*/  NOP ;  /* 0x0000000000007918 */ /* 0x000fc00000000000 */
[----:B------:R-:W-:-:S00]  /*1040*/  NOP ;  /* 0x0000000000007918 */ /* 0x000fc00000000000 */
[----:B------:R-:W-:-:S00]  /*1050*/  NOP ;  /* 0x0000000000007918 */ /* 0x000fc00000000000 */
[----:B------:R-:W-:-:S00]  /*1060*/  NOP ;  /* 0x0000000000007918 */ /* 0x000fc00000000000 */
[----:B------:R-:W-:-:S00]  /*1070*/  NOP ;  /* 0x0000000000007918 */ /* 0x000fc00000000000 */
.L_x_51:


//--------------------- .text._Z6MatPowPffS_ii    --------------------------
	.section	.text._Z6MatPowPffS_ii,"ax",@progbits
	.align	128
        .global         _Z6MatPowPffS_ii
        .type           _Z6MatPowPffS_ii,@function
        .size           _Z6MatPowPffS_ii,(.L_x_52 - _Z6MatPowPffS_ii)
        .other          _Z6MatPowPffS_ii,@"STO_CUDA_ENTRY STV_DEFAULT"
_Z6MatPowPffS_ii:
.text._Z6MatPowPffS_ii:
        /* <DEDUP_REMOVED lines=13> */
[----:B------:R-:W0:Y:S01]  /*00d0*/  LDC.64 R2, c[0x0][0x380] ;  /* 0x0000e000ff027b82 */ /* 0x000e220000000a00 */
[----:B------:R-:W1:Y:S01]  /*00e0*/  LDCU.64 UR4, c[0x0][0x358] ;  /* 0x00006b00ff0477ac */ /* 0x000e620008000a00 */
[----:B------:R-:W-:-:S04]  /*00f0*/  IMAD R0, R5, UR7, R0 ;  /* 0x0000000705007c24 */ /* 0x000fc8000f8e0200 */
[----:B0-----:R-:W-:-:S06]  /*0100*/  IMAD.WIDE R2, R0, 0x4, R2 ;  /* 0x0000000400027825 */ /* 0x001fcc00078e0202 */
[----:B-1----:R-:W2:Y:S01]  /*0110*/  LDG.E R2, desc[UR4][R2.64] ;  /* 0x0000000402027981 */ /* 0x002ea2000c1e1900 */
[----:B------:R-:W-:Y:S01]  /*0120*/  HFMA2 R9, -RZ, RZ, 0.771484375, 0.21533203125 ;  /* 0x3a2c32e4ff097431 */ /* 0x000fe200000001ff */
[----:B------:R-:W-:Y:S01]  /*0130*/  BSSY.RECONVERGENT B0, `(.L_x_12) ;  /* 0x000005a000007945 */ /* 0x000fe20003800200 */
[C---:B--2---:R-:W-:Y:S01]  /*0140*/  FMUL R5, |R2|.reuse, 16777216 ;  /* 0x4b80000002057820 */ /* 0x044fe20000400200 */
[----:B------:R-:W-:-:S04]  /*0150*/  FSETP.GEU.AND P0, PT, |R2|, 1.175494350822287508e-38, PT ;  /* 0x008000000200780b */ /* 0x000fc80003f0e200 */
[----:B------:R-:W-:Y:S02]  /*0160*/  FSEL R5, R5, |R2|, !P0 ;  /* 0x4000000205057208 */ /* 0x000fe40004000000 */
[----:B------:R-:W-:Y:S02]  /*0170*/  FSEL R3, RZ, -24, P0 ;  /* 0xc1c00000ff037808 */ /* 0x000fe40000000000 */
[----:B------:R-:W-:-:S04]  /*0180*/  IADD3 R4, PT, PT, R5, -0x3f3504f3, RZ ;  /* 0xc0cafb0d05047810 */ /* 0x000fc80007ffe0ff */
[----:B------:R-:W-:-:S04]  /*0190*/  LOP3.LUT R4, R4, 0xff800000, RZ, 0xc0, !PT ;  /* 0xff80000004047812 */ /* 0x000fc800078ec0ff */
[-C--:B------:R-:W-:Y:S02]  /*01a0*/  IADD3 R5, PT, PT, R5, -R4.reuse, RZ ;  /* 0x8000000405057210 */ /* 0x080fe40007ffe0ff */
[----:B------:R-:W-:-:S03]  /*01b0*/  I2FP.F32.S32 R4, R4 ;  /* 0x0000000400047245 */ /* 0x000fc60000201400 */
[C---:B------:R-:W-:Y:S01]  /*01c0*/  FADD R6, R5.reuse, 1 ;  /* 0x3f80000005067421 */ /* 0x040fe20000000000 */
[----:B------:R-:W-:Y:S01]  /*01d0*/  FADD R5, R5, -1 ;  /* 0xbf80000005057421 */ /* 0x000fe20000000000 */
[----:B------:R-:W-:-:S03]  /*01e0*/  FFMA R3, R4, 1.1920928955078125e-07, R3 ;  /* 0x3400000004037823 */ /* 0x000fc60000000003 */
[----:B------:R-:W-:Y:S01]  /*01f0*/  FADD R7, R5, R5 ;  /* 0x0000000505077221 */ /* 0x000fe20000000000 */
[----:B------:R-:W0:Y:S03]  /*0200*/  MUFU.RCP R6, R6 ;  /* 0x0000000600067308 */ /* 0x000e260000001000 */
[----:B0-----:R-:W-:-:S04]  /*0210*/  FMUL R8, R6, R7 ;  /* 0x0000000706087220 */ /* 0x001fc80000400000 */
[----:B------:R-:W-:Y:S01]  /*0220*/  FADD R7, R5, -R8 ;  /* 0x8000000805077221 */ /* 0x000fe20000000000 */
[CC--:B------:R-:W-:Y:S01]  /*0230*/  FMUL R4, R8.reuse, R8.reuse ;  /* 0x0000000808047220 */ /* 0x0c0fe20000400000 */
[----:B------:R-:W-:Y:S02]  /*0240*/  FFMA R12, R8, 1.4426950216293334961, R3 ;  /* 0x3fb8aa3b080c7823 */ /* 0x000fe40000000003 */
[----:B------:R-:W-:Y:S01]  /*0250*/  FADD R10, R7, R7 ;  /* 0x00000007070a7221 */ /* 0x000fe20000000000 */
[C---:B------:R-:W-:Y:S01]  /*0260*/  FFMA R7, R4.reuse, R9, 0.0032181653659790754318 ;  /* 0x3b52e7db04077423 */ /* 0x040fe20000000009 */
[----:B------:R-:W-:Y:S02]  /*0270*/  FADD R9, R3, -R12 ;  /* 0x8000000c03097221 */ /* 0x000fe40000000000 */
[----:B------:R-:W-:Y:S01]  /*0280*/  FFMA R5, R5, -R8, R10 ;  /* 0x8000000805057223 */ /* 0x000fe2000000000a */
[----:B------:R-:W-:Y:S01]  /*0290*/  FFMA R7, R4, R7, 0.018033718690276145935 ;  /* 0x3c93bb7304077423 */ /* 0x000fe20000000007 */
[----:B------:R-:W0:Y:S02]  /*02a0*/  LDC R3, c[0x0][0x388] ;  /* 0x0000e200ff037b82 */ /* 0x000e240000000800 */
[----:B------:R-:W-:Y:S01]  /*02b0*/  FMUL R5, R6, R5 ;  /* 0x0000000506057220 */ /* 0x000fe20000400000 */
[----:B------:R-:W-:Y:S01]  /*02c0*/  FFMA R6, R8, 1.4426950216293334961, R9 ;  /* 0x3fb8aa3b08067823 */ /* 0x000fe20000000009 */
[----:B------:R-:W-:-:S03]  /*02d0*/  FFMA R7, R4, R7, 0.12022458761930465698 ;  /* 0x3df6384f04077423 */ /* 0x000fc60000000007 */
[----:B------:R-:W-:Y:S01]  /*02e0*/  FFMA R9, R5, 1.4426950216293334961, R6 ;  /* 0x3fb8aa3b05097823 */ /* 0x000fe20000000006 */
[----:B------:R-:W-:-:S03]  /*02f0*/  FMUL R7, R4, R7 ;  /* 0x0000000704077220 */ /* 0x000fc60000400000 */
[----:B------:R-:W-:Y:S01]  /*0300*/  FFMA R4, R8, 1.9251366722983220825e-08, R9 ;  /* 0x32a55e3408047823 */ /* 0x000fe20000000009 */
[----:B------:R-:W-:Y:S01]  /*0310*/  FMUL R6, R7, 3 ;  /* 0x4040000007067820 */ /* 0x000fe20000400000 */
[----:B------:R-:W-:-:S03]  /*0320*/  MOV R9, 0x391fcb8e ;  /* 0x391fcb8e00097802 */ /* 0x000fc60000000f00 */
[----:B------:R-:W-:-:S04]  /*0330*/  FFMA R4, R5, R6, R4 ;  /* 0x0000000605047223 */ /* 0x000fc80000000004 */
[----:B------:R-:W-:-:S04]  /*0340*/  FFMA R7, R8, R7, R4 ;  /* 0x0000000708077223 */ /* 0x000fc80000000004 */
[----:B------:R-:W-:-:S04]  /*0350*/  FADD R4, R12, R7 ;  /* 0x000000070c047221 */ /* 0x000fc80000000000 */
[----:B0-----:R-:W-:Y:S01]  /*0360*/  FMUL R5, R4, R3 ;  /* 0x0000000304057220 */ /* 0x001fe20000400000 */
[----:B------:R-:W-:-:S03]  /*0370*/  FADD R12, -R12, R4 ;  /* 0x000000040c0c7221 */ /* 0x000fc60000000100 */
[----:B------:R-:W0:Y:S01]  /*0380*/  FRND R6, R5 ;  /* 0x0000000500067307 */ /* 0x000e220000201000 */
[----:B------:R-:W-:Y:S01]  /*0390*/  FADD R12, R7, -R12 ;  /* 0x8000000c070c7221 */ /* 0x000fe20000000000 */
[-C--:B------:R-:W-:Y:S01]  /*03a0*/  FFMA R7, R4, R3.reuse, -R5 ;  /* 0x0000000304077223 */ /* 0x080fe20000000805 */
[C---:B------:R-:W-:Y:S02]  /*03b0*/  FSETP.GT.AND P1, PT, |R5|.reuse, 152, PT ;  /* 0x431800000500780b */ /* 0x040fe40003f24200 */
[C---:B------:R-:W-:Y:S01]  /*03c0*/  FSETP.GEU.AND P2, PT, R5.reuse, RZ, PT ;  /* 0x000000ff0500720b */ /* 0x040fe20003f4e000 */
[----:B------:R-:W-:Y:S02]  /*03d0*/  FFMA R7, R12, R3, R7 ;  /* 0x000000030c077223 */ /* 0x000fe40000000007 */
[----:B------:R1:W2:Y:S01]  /*03e0*/  F2I.NTZ R8, R5 ;  /* 0x0000000500087305 */ /* 0x0002a20000203100 */
[----:B0-----:R-:W-:Y:S01]  /*03f0*/  FADD R4, R5, -R6 ;  /* 0x8000000605047221 */ /* 0x001fe20000000000 */
[----:B------:R-:W-:Y:S01]  /*0400*/  FSETP.GT.AND P0, PT, R6, RZ, PT ;  /* 0x000000ff0600720b */ /* 0x000fe20003f04000 */
[----:B-1----:R-:W-:-:S02]  /*0410*/  HFMA2 R5, -RZ, RZ, 1.875, 0 ;  /* 0x3f800000ff057431 */ /* 0x002fc400000001ff */
[----:B------:R-:W-:-:S04]  /*0420*/  FADD R4, R7, R4 ;  /* 0x0000000407047221 */ /* 0x000fc80000000000 */
[----:B------:R-:W-:Y:S01]  /*0430*/  FFMA R7, R4, R9, 0.0013391353422775864601 ;  /* 0x3aaf85ed04077423 */ /* 0x000fe20000000009 */
[----:B------:R-:W-:Y:S02]  /*0440*/  SEL R9, RZ, 0x83000000, P0 ;  /* 0x83000000ff097807 */ /* 0x000fe40000000000 */
[----:B------:R-:W-:Y:S01]  /*0450*/  FSETP.NEU.AND P0, PT, R2, 1, PT ;  /* 0x3f8000000200780b */ /* 0x000fe20003f0d000 */
[C---:B------:R-:W-:Y:S01]  /*0460*/  FFMA R7, R4.reuse, R7, 0.0096188392490148544312 ;  /* 0x3c1d985604077423 */ /* 0x040fe20000000007 */
[----:B------:R-:W-:Y:S02]  /*0470*/  IADD3 R6, PT, PT, R9, 0x7f000000, RZ ;  /* 0x7f00000009067810 */ /* 0x000fe40007ffe0ff */
[----:B------:R-:W-:Y:S01]  /*0480*/  FSETP.EQ.OR P0, PT, R3, RZ, !P0 ;  /* 0x000000ff0300720b */ /* 0x000fe20004702400 */
[----:B------:R-:W-:Y:S01]  /*0490*/  FFMA R7, R4, R7, 0.055503588169813156128 ;  /* 0x3d6357bb04077423 */ /* 0x000fe20000000007 */
[----:B--2---:R-:W-:-:S03]  /*04a0*/  LEA R9, R8, -R9, 0x17 ;  /* 0x8000000908097211 */ /* 0x004fc600078eb8ff */
[----:B------:R-:W-:-:S04]  /*04b0*/  FFMA R7, R4, R7, 0.24022644758224487305 ;  /* 0x3e75fdec04077423 */ /* 0x000fc80000000007 */
[----:B------:R-:W-:-:S04]  /*04c0*/  FFMA R7, R4, R7, 0.69314718246459960938 ;  /* 0x3f31721804077423 */ /* 0x000fc80000000007 */
[----:B------:R-:W-:-:S04]  /*04d0*/  FFMA R7, R4, R7, 1 ;  /* 0x3f80000004077423 */ /* 0x000fc80000000007 */
[----:B------:R-:W-:-:S04]  /*04e0*/  FMUL R6, R7, R6 ;  /* 0x0000000607067220 */ /* 0x000fc80000400000 */
[----:B------:R-:W-:Y:S01]  /*04f0*/  FMUL R6, R6, R9 ;  /* 0x0000000906067220 */ /* 0x000fe20000400000 */
[----:B------:R-:W-:Y:S01]  /*0500*/  @P1 FSEL R6, RZ, +INF , !P2 ;  /* 0x7f800000ff061808 */ /* 0x000fe20005000000 */
[----:B------:R-:W-:Y:S06]  /*0510*/  @P0 BRA `(.L_x_13) ;  /* 0x00000000006c0947 */ /* 0x000fec0003800000 */
[----:B------:R-:W-:-:S04]  /*0520*/  FSETP.NAN.AND P0, PT, |R3|, |R3|, PT ;  /* 0x400000030300720b */ /* 0x000fc80003f08200 */
[----:B------:R-:W-:-:S13]  /*0530*/  FSETP.NUM.AND P0, PT, |R2|, |R2|, !P0 ;  /* 0x400000020200720b */ /* 0x000fda0004707200 */
[----:B------:R-:W-:Y:S01]  /*0540*/  @!P0 FADD R5, R2, R3 ;  /* 0x0000000302058221 */ /* 0x000fe20000000000 */
[----:B------:R-:W-:Y:S06]  /*0550*/  @!P0 BRA `(.L_x_13) ;  /* 0x00000000005c8947 */ /* 0x000fec0003800000 */
[----:B------:R-:W-:Y:S01]  /*0560*/  FMUL R7, R3, 0.5 ;  /* 0x3f00000003077820 */ /* 0x000fe20000400000 */
[----:B------:R-:W-:-:S04]  /*0570*/  FSETP.NEU.AND P0, PT, |R2|, +INF , PT ;  /* 0x7f8000000200780b */ /* 0x000fc80003f0d200 */
[----:B------:R-:W-:Y:S01]  /*0580*/  FSETP.NEU.AND P0, PT, R2, RZ, P0 ;  /* 0x000000ff0200720b */ /* 0x000fe2000070d000 */
[----:B------:R-:W0:Y:S03]  /*0590*/  FRND.TRUNC R7, R7 ;  /* 0x0000000700077307 */ /* 0x000e26000020d000 */
[----:B------:R-:W-:Y:S01]  /*05a0*/  FSETP.GEU.OR P1, PT, R3, RZ, P0 ;  /* 0x000000ff0300720b */ /* 0x000fe2000072e400 */
[----:B0-----:R-:W-:-:S04]  /*05b0*/  FADD R4, R7, R7 ;  /* 0x0000000707047221 */ /* 0x001fc80000000000 */
[----:B------:R-:W-:-:S04]  /*05c0*/  FADD R8, -R4, R3 ;  /* 0x0000000304087221 */ /* 0x000fc80000000100 */
[----:B------:R-:W-:Y:S01]  /*05d0*/  @!P0 FADD R4, R2, R2 ;  /* 0x0000000202048221 */ /* 0x000fe20000000000 */
[----:B------:R-:W-:-:S04]  /*05e0*/  FSETP.NEU.AND P2, PT, |R8|, 1, !P0 ;  /* 0x3f8000000800780b */ /* 0x000fc8000474d200 */
[----:B------:R-:W-:-:S09]  /*05f0*/  @!P1 LOP3.LUT R4, R4, 0x7f800000, RZ, 0x3c, !PT ;  /* 0x7f80000004049812 */ /* 0x000fd200078e3cff */
[----:B------:R-:W-:-:S04]  /*0600*/  @P2 LOP3.LUT R4, R4, 0x7fffffff, RZ, 0xc0, !PT ;  /* 0x7fffffff04042812 */ /* 0x000fc800078ec0ff */
[----:B------:R-:W-:Y:S01]  /*0610*/  @!P0 MOV R5, R4 ;  /* 0x0000000400058202 */ /* 0x000fe20000000f00 */
[----:B------:R-:W-:Y:S06]  /*0620*/  @!P0 BRA `(.L_x_13) ;  /* 0x0000000000288947 */ /* 0x000fec0003800000 */
[----:B------:R-:W-:Y:S02]  /*0630*/  FSETP.NEU.AND P0, PT, |R3|, +INF , PT ;  /* 0x7f8000000300780b */ /* 0x000fe40003f0d200 */
[----:B------:R-:W-:-:S13]  /*0640*/  FSETP.EQ.AND P1, PT, R2, -1, PT ;  /* 0xbf8000000200780b */ /* 0x000fda0003f22000 */
[----:B------:R-:W-:Y:S05]  /*0650*/  @!P0 BRA P1, `(.L_x_13) ;  /* 0x00000000001c8947 */ /* 0x000fea0000800000 */
[----:B------:R-:W-:Y:S02]  /*0660*/  FSETP.GEU.AND P1, PT, R2, RZ, PT ;  /* 0x000000ff0200720b */ /* 0x000fe40003f2e000 */
[----:B------:R-:W-:-:S11]  /*0670*/  MOV R5, R6 ;  /* 0x0000000600057202 */ /* 0x000fd60000000f00 */
[----:B------:R-:W0:Y:S01]  /*0680*/  @!P1 FRND.FLOOR R2, R3 ;  /* 0x0000000300029307 */ /* 0x000e220000205000 */
[----:B------:R-:W-:Y:S02]  /*0690*/  @!P1 FSETP.NEU.AND P2, PT, |R8|, 1, PT ;  /* 0x3f8000000800980b */ /* 0x000fe40003f4d200 */
[----:B0-----:R-:W-:Y:S02]  /*06a0*/  @!P1 FSETP.NEU.AND P0, PT, R2, R3, PT ;  /* 0x000000030200920b */ /* 0x001fe40003f0d000 */
[----:B------:R-:W-:-:S04]  /*06b0*/  @!P1 FSEL R2, R6, -R6, P2 ;  /* 0x8000000606029208 */ /* 0x000fc80001000000 */
[----:B------:R-:W-:-:S07]  /*06c0*/  @!P1 FSEL R5, R2, +QNAN , !P0 ;  /* 0x7fffffff02059808 */ /* 0x000fce0004000000 */
.L_x_13:
[----:B------:R-:W-:Y:S05]  /*06d0*/  BSYNC.RECONVERGENT B0 ;  /* 0x0000000000007941 */ /* 0x000fea0003800200 */
.L_x_12:
[----:B------:R-:W0:Y:S02]  /*06e0*/  LDC.64 R2, c[0x0][0x390] ;  /* 0x0000e400ff027b82 */ /* 0x000e240000000a00 */
[----:B0-----:R-:W-:-:S05]  /*06f0*/  IMAD.WIDE R2, R0, 0x4, R2 ;  /* 0x0000000400027825 */ /* 0x001fca00078e0202 */
[----:B------:R-:W-:Y:S01]  /*0700*/  STG.E desc[UR4][R2.64], R5 ;  /* 0x0000000502007986 */ /* 0x000fe2000c101904 */
[----:B------:R-:W-:Y:S05]  /*0710*/  EXIT ;  /* 0x000000000000794d */ /* 0x000fea0003800000 */
.L_x_14:
        /* <DEDUP_REMOVED lines=14> */
.L_x_52:


//--------------------- .text._Z14MatDivideConstPffS_ii --------------------------
	.section	.text._Z14MatDivideConstPffS_ii,"ax",@progbits
	.align	128
        .global         _Z14MatDivideConstPffS_ii
        .type           _Z14MatDivideConstPffS_ii,@function
        .size           _Z14MatDivideConstPffS_ii,(.L_x_49 - _Z14MatDivideConstPffS_ii)
        .other          _Z14MatDivideConstPffS_ii,@"STO_CUDA_ENTRY STV_DEFAULT"
_Z14MatDivideConstPffS_ii:
.text._Z14MatDivideConstPffS_ii:
        /* <DEDUP_REMOVED lines=15> */
[----:B------:R-:W-:-:S06]  /*00f0*/  IMAD R2, R3, UR7, R2 ;  /* 0x0000000703027c24 */ /* 0x000fcc000f8e0202 */
[----:B------:R-:W2:Y:S01]  /*0100*/  LDC R9, c[0x0][0x388] ;  /* 0x0000e200ff097b82 */ /* 0x000ea20000000800 */
[----:B0-----:R-:W-:-:S05]  /*0110*/  IMAD.WIDE R4, R2, 0x4, R4 ;  /* 0x0000000402047825 */ /* 0x001fca00078e0204 */
[----:B-1----:R-:W3:Y:S01]  /*0120*/  LDG.E R0, desc[UR4][R4.64] ;  /* 0x0000000404007981 */ /* 0x002ee2000c1e1900 */
[----:B------:R-:W-:Y:S01]  /*0130*/  BSSY.RECONVERGENT B0, `(.L_x_15) ;  /* 0x000000c000007945 */ /* 0x000fe20003800200 */
[----:B--2---:R-:W0:Y:S02]  /*0140*/  MUFU.RCP R3, R9 ;  /* 0x0000000900037308 */ /* 0x004e240000001000 */
[----:B0-----:R-:W-:-:S04]  /*0150*/  FFMA R6, R3, -R9, 1 ;  /* 0x3f80000003067423 */ /* 0x001fc80000000809 */
[----:B------:R-:W-:Y:S02]  /*0160*/  FFMA R3, R3, R6, R3 ;  /* 0x0000000603037223 */ /* 0x000fe40000000003 */
[----:B---3--:R-:W0:Y:S02]  /*0170*/  FCHK P0, R0, R9 ;  /* 0x0000000900007302 */ /* 0x008e240000000000 */
[----:B------:R-:W-:-:S04]  /*0180*/  FFMA R6, R0, R3, RZ ;  /* 0x0000000300067223 */ /* 0x000fc800000000ff */
[----:B------:R-:W-:-:S04]  /*0190*/  FFMA R7, R6, -R9, R0 ;  /* 0x8000000906077223 */ /* 0x000fc80000000000 */
[----:B------:R-:W-:Y:S01]  /*01a0*/  FFMA R7, R3, R7, R6 ;  /* 0x0000000703077223 */ /* 0x000fe20000000006 */
[----:B0-----:R-:W-:Y:S06]  /*01b0*/  @!P0 BRA `(.L_x_16) ;  /* 0x00000000000c8947 */ /* 0x001fec0003800000 */
[----:B------:R-:W-:-:S07]  /*01c0*/  MOV R4, 0x1e0 ;  /* 0x000001e000047802 */ /* 0x000fce0000000f00 */
[----:B------:R-:W-:Y:S05]  /*01d0*/  CALL.REL.NOINC `($__internal_0_$__cuda_sm3x_div_rn_noftz_f32_slowpath) ;  /* 0x0000000000187944 */ /* 0x000fea0003c00000 */
[----:B------:R-:W-:-:S07]  /*01e0*/  IMAD.MOV.U32 R7, RZ, RZ, R0 ;  /* 0x000000ffff077224 */ /* 0x000fce00078e0000 */
.L_x_16:
[----:B------:R-:W-:Y:S05]  /*01f0*/  BSYNC.RECONVERGENT B0 ;  /* 0x0000000000007941 */ /* 0x000fea0003800200 */
.L_x_15:
[----:B------:R-:W0:Y:S02]  /*0200*/  LDC.64 R4, c[0x0][0x390] ;  /* 0x0000e400ff047b82 */ /* 0x000e240000000a00 */
[----:B0-----:R-:W-:-:S05]  /*0210*/  IMAD.WIDE R2, R2, 0x4, R4 ;  /* 0x0000000402027825 */ /* 0x001fca00078e0204 */
[----:B------:R-:W-:Y:S01]  /*0220*/  STG.E desc[UR4][R2.64], R7 ;  /* 0x0000000702007986 */ /* 0x000fe2000c101904 */
[----:B------:R-:W-:Y:S05]  /*0230*/  EXIT ;  /* 0x000000000000794d */ /* 0x000fea0003800000 */
        .weak           $__internal_0_$__cuda_sm3x_div_rn_noftz_f32_slowpath
        .type           $__internal_0_$__cuda_sm3x_div_rn_noftz_f32_slowpath,@function
        .size           $__internal_0_$__cuda_sm3x_div_rn_noftz_f32_slowpath,(.L_x_49 - $__internal_0_$__cuda_sm3x_div_rn_noftz_f32_slowpath)
$__internal_0_$__cuda_sm3x_div_rn_noftz_f32_slowpath:
[----:B------:R-:W0:Y:S01]  /*0240*/  LDC R3, c[0x0][0x388] ;  /* 0x0000e200ff037b82 */ /* 0x000e220000000800 */
[--C-:B------:R-:W-:Y:S01]  /*0250*/  SHF.R.U32.HI R5, RZ, 0x17, R0.reuse ;  /* 0x00000017ff057819 */ /* 0x100fe20000011600 */
[----:B------:R-:W1:Y:S01]  /*0260*/  LDCU UR6, c[0x0][0x388] ;  /* 0x00007100ff0677ac */ /* 0x000e620008000800 */
[----:B------:R-:W-:Y:S01]  /*0270*/  BSSY.RECONVERGENT B1, `(.L_x_17) ;  /* 0x0000064000017945 */ /* 0x000fe20003800200 */
[----:B------:R-:W-:Y:S01]  /*0280*/  IMAD.MOV.U32 R7, RZ, RZ, R0 ;  /* 0x000000ffff077224 */ /* 0x000fe200078e0000 */
[----:B------:R-:W-:-:S05]  /*0290*/  LOP3.LUT R5, R5, 0xff, RZ, 0xc0, !PT ;  /* 0x000000ff05057812 */ /* 0x000fca00078ec0ff */
[----:B------:R-:W-:Y:S02]  /*02a0*/  VIADD R10, R5, 0xffffffff ;  /* 0xffffffff050a7836 */ /* 0x000fe40000000000 */
[----:B-1----:R-:W-:Y:S01]  /*02b0*/  IMAD.U32 R8, RZ, RZ, UR6 ;  /* 0x00000006ff087e24 */ /* 0x002fe2000f8e00ff */
[----:B0-----:R-:W-:-:S04]  /*02c0*/  SHF.R.U32.HI R6, RZ, 0x17, R3 ;  /* 0x00000017ff067819 */ /* 0x001fc80000011603 */
[----:B------:R-:W-:-:S05]  /*02d0*/  LOP3.LUT R6, R6, 0xff, RZ, 0xc0, !PT ;  /* 0x000000ff06067812 */ /* 0x000fca00078ec0ff */
[----:B------:R-:W-:-:S05]  /*02e0*/  VIADD R11, R6, 0xffffffff ;  /* 0xffffffff060b7836 */ /* 0x000fca0000000000 */
[----:B------:R-:W-:-:S04]  /*02f0*/  ISETP.GT.U32.AND P0, PT, R11, 0xfd, PT ;  /* 0x000000fd0b00780c */ /* 0x000fc80003f04070 */
[----:B------:R-:W-:-:S13]  /*0300*/  ISETP.GT.U32.OR P0, PT, R10, 0xfd, P0 ;  /* 0x000000fd0a00780c */ /* 0x000fda0000704470 */
[----:B------:R-:W-:Y:S01]  /*0310*/  @!P0 IMAD.MOV.U32 R9, RZ, RZ, RZ ;  /* 0x000000ffff098224 */ /* 0x000fe200078e00ff */
[----:B------:R-:W-:Y:S06]  /*0320*/  @!P0 BRA `(.L_x_18) ;  /* 0x00000000005c8947 */ /* 0x000fec0003800000 */
[----:B------:R-:W-:Y:S02]  /*0330*/  FSETP.GTU.FTZ.AND P1, PT, |R3|, +INF , PT ;  /* 0x7f8000000300780b */ /* 0x000fe40003f3c200 */
[----:B------:R-:W-:-:S04]  /*0340*/  FSETP.GTU.FTZ.AND P0, PT, |R0|, +INF , PT ;  /* 0x7f8000000000780b */ /* 0x000fc80003f1c200 */
[----:B------:R-:W-:-:S13]  /*0350*/  PLOP3.LUT P0, PT, P0, P1, PT, 0xf8, 0x8f ;  /* 0x00000000008f781c */ /* 0x000fda0000703f70 */
[----:B------:R-:W-:Y:S05]  /*0360*/  @P0 BRA `(.L_x_19) ;  /* 0x00000004004c0947 */ /* 0x000fea0003800000 */
[----:B------:R-:W-:-:S13]  /*0370*/  LOP3.LUT P0, RZ, R8, 0x7fffffff, R7, 0xc8, !PT ;  /* 0x7fffffff08ff7812 */ /* 0x000fda000780c807 */
[----:B------:R-:W-:Y:S05]  /*0380*/  @!P0 BRA `(.L_x_20) ;  /* 0x00000004003c8947 */ /* 0x000fea0003800000 */
[C---:B------:R-:W-:Y:S02]  /*0390*/  FSETP.NEU.FTZ.AND P2, PT, |R0|.reuse, +INF , PT ;  /* 0x7f8000000000780b */ /* 0x040fe40003f5d200 */
[----:B------:R-:W-:Y:S02]  /*03a0*/  FSETP.NEU.FTZ.AND P1, PT, |R3|, +INF , PT ;  /* 0x7f8000000300780b */ /* 0x000fe40003f3d200 */
[----:B------:R-:W-:-:S11]  /*03b0*/  FSETP.NEU.FTZ.AND P0, PT, |R0|, +INF , PT ;  /* 0x7f8000000000780b */ /* 0x000fd60003f1d200 */
[----:B------:R-:W-:Y:S05]  /*03c0*/  @!P1 BRA !P2, `(.L_x_20) ;  /* 0x00000004002c9947 */ /* 0x000fea0005000000 */
[----:B------:R-:W-:-:S04]  /*03d0*/  LOP3.LUT P2, RZ, R7, 0x7fffffff, RZ, 0xc0, !PT ;  /* 0x7fffffff07ff7812 */ /* 0x000fc8000784c0ff */
[----:B------:R-:W-:-:S13]  /*03e0*/  PLOP3.LUT P1, PT, P1, P2, PT, 0x2f, 0xf2 ;  /* 0x0000000000f2781c */ /* 0x000fda0000f24577 */
[----:B------:R-:W-:Y:S05]  /*03f0*/  @P1 BRA `(.L_x_21) ;  /* 0x0000000400181947 */ /* 0x000fea0003800000 */
[----:B------:R-:W-:-:S04]  /*0400*/  LOP3.LUT P1, RZ, R8, 0x7fffffff, RZ, 0xc0, !PT ;  /* 0x7fffffff08ff7812 */ /* 0x000fc8000782c0ff */
[----:B------:R-:W-:-:S13]  /*0410*/  PLOP3.LUT P0, PT, P0, P1, PT, 0x2f, 0xf2 ;  /* 0x0000000000f2781c */ /* 0x000fda0000702577 */
[----:B------:R-:W-:Y:S05]  /*0420*/  @P0 BRA `(.L_x_22) ;  /* 0x0000000400000947 */ /* 0x000fea0003800000 */
[----:B------:R-:W-:Y:S02]  /*0430*/  ISETP.GE.AND P0, PT, R10, RZ, PT ;  /* 0x000000ff0a00720c */ /* 0x000fe40003f06270 */
[----:B------:R-:W-:-:S11]  /*0440*/  ISETP.GE.AND P1, PT, R11, RZ, PT ;  /* 0x000000ff0b00720c */ /* 0x000fd60003f26270 */
[----:B------:R-:W-:Y:S02]  /*0450*/  @P0 IMAD.MOV.U32 R9, RZ, RZ, RZ ;  /* 0x000000ffff090224 */ /* 0x000fe400078e00ff */
[----:B------:R-:W-:Y:S01]  /*0460*/  @!P0 FFMA R7, R0, 1.84467440737095516160e+19, RZ ;  /* 0x5f80000000078823 */ /* 0x000fe200000000ff */
[----:B------:R-:W-:Y:S02]  /*0470*/  @!P0 IMAD.MOV.U32 R9, RZ, RZ, -0x40 ;  /* 0xffffffc0ff098424 */ /* 0x000fe400078e00ff */
[----:B------:R-:W-:Y:S02]  /*0480*/  @!P1 FFMA R8, R3, 1.84467440737095516160e+19, RZ ;  /* 0x5f80000003089823 */ /* 0x000fe400000000ff */
[----:B------:R-:W-:-:S07]  /*0490*/  @!P1 VIADD R9, R9, 0x40 ;  /* 0x0000004009099836 */ /* 0x000fce0000000000 */
.L_x_18:
[----:B------:R-:W-:Y:S01]  /*04a0*/  LEA R3, R6, 0xc0800000, 0x17 ;  /* 0xc080000006037811 */ /* 0x000fe200078eb8ff */
[----:B------:R-:W-:Y:S01]  /*04b0*/  VIADD R5, R5, 0xffffff81 ;  /* 0xffffff8105057836 */ /* 0x000fe20000000000 */
[----:B------:R-:W-:Y:S03]  /*04c0*/  BSSY.RECONVERGENT B2, `(.L_x_23) ;  /* 0x0000035000027945 */ /* 0x000fe60003800200 */
[----:B------:R-:W-:Y:S01]  /*04d0*/  IMAD.IADD R3, R8, 0x1, -R3 ;  /* 0x0000000108037824 */ /* 0x000fe200078e0a03 */
[C---:B------:R-:W-:Y:S01]  /*04e0*/  IADD3 R6, PT, PT, R5.reuse, 0x7f, -R6 ;  /* 0x0000007f05067810 */ /* 0x040fe20007ffe806 */
[----:B------:R-:W-:Y:S02]  /*04f0*/  IMAD R0, R5, -0x800000, R7 ;  /* 0xff80000005007824 */ /* 0x000fe400078e0207 */
[----:B------:R-:W0:Y:S01]  /*0500*/  MUFU.RCP R8, R3 ;  /* 0x0000000300087308 */ /* 0x000e220000001000 */
[----:B------:R-:W-:Y:S01]  /*0510*/  FADD.FTZ R11, -R3, -RZ ;  /* 0x800000ff030b7221 */ /* 0x000fe20000010100 */
[----:B------:R-:W-:-:S03]  /*0520*/  IMAD.IADD R6, R6, 0x1, R9 ;  /* 0x0000000106067824 */ /* 0x000fc600078e0209 */
[----:B0-----:R-:W-:-:S04]  /*0530*/  FFMA R13, R8, R11, 1 ;  /* 0x3f800000080d7423 */ /* 0x001fc8000000000b */
[----:B------:R-:W-:-:S04]  /*0540*/  FFMA R10, R8, R13, R8 ;  /* 0x0000000d080a7223 */ /* 0x000fc80000000008 */
[----:B------:R-:W-:-:S04]  /*0550*/  FFMA R7, R0, R10, RZ ;  /* 0x0000000a00077223 */ /* 0x000fc800000000ff */
[----:B------:R-:W-:-:S04]  /*0560*/  FFMA R8, R11, R7, R0 ;  /* 0x000000070b087223 */ /* 0x000fc80000000000 */
[----:B------:R-:W-:-:S04]  /*0570*/  FFMA R7, R10, R8, R7 ;  /* 0x000000080a077223 */ /* 0x000fc80000000007 */
[----:B------:R-:W-:-:S04]  /*0580*/  FFMA R8, R11, R7, R0 ;  /* 0x000000070b087223 */ /* 0x000fc80000000000 */
[----:B------:R-:W-:-:S05]  /*0590*/  FFMA R0, R10, R8, R7 ;  /* 0x000000080a007223 */ /* 0x000fca0000000007 */
[----:B------:R-:W-:-:S04]  /*05a0*/  SHF.R.U32.HI R3, RZ, 0x17, R0 ;  /* 0x00000017ff037819 */ /* 0x000fc80000011600 */
[----:B------:R-:W-:-:S05]  /*05b0*/  LOP3.LUT R3, R3, 0xff, RZ, 0xc0, !PT ;  /* 0x000000ff03037812 */ /* 0x000fca00078ec0ff */
[----:B------:R-:W-:-:S04]  /*05c0*/  IMAD.IADD R9, R3, 0x1, R6 ;  /* 0x0000000103097824 */ /* 0x000fc800078e0206 */
[----:B------:R-:W-:-:S05]  /*05d0*/  VIADD R3, R9, 0xffffffff ;  /* 0xffffffff09037836 */ /* 0x000fca0000000000 */
[----:B------:R-:W-:-:S13]  /*05e0*/  ISETP.GE.U32.AND P0, PT, R3, 0xfe, PT ;  /* 0x000000fe0300780c */ /* 0x000fda0003f06070 */
[----:B------:R-:W-:Y:S05]  /*05f0*/  @!P0 BRA `(.L_x_24) ;  /* 0x0000000000808947 */ /* 0x000fea0003800000 */
[----:B------:R-:W-:-:S13]  /*0600*/  ISETP.GT.AND P0, PT, R9, 0xfe, PT ;  /* 0x000000fe0900780c */ /* 0x000fda0003f04270 */
[----:B------:R-:W-:Y:S05]  /*0610*/  @P0 BRA `(.L_x_25) ;  /* 0x00000000006c0947 */ /* 0x000fea0003800000 */
[----:B------:R-:W-:-:S13]  /*0620*/  ISETP.GE.AND P0, PT, R9, 0x1, PT ;  /* 0x000000010900780c */ /* 0x000fda0003f06270 */
[----:B------:R-:W-:Y:S05]  /*0630*/  @P0 BRA `(.L_x_26) ;  /* 0x0000000000740947 */ /* 0x000fea0003800000 */
[----:B------:R-:W-:Y:S02]  /*0640*/  ISETP.GE.AND P0, PT, R9, -0x18, PT ;  /* 0xffffffe80900780c */ /* 0x000fe40003f06270 */
[----:B------:R-:W-:-:S11]  /*0650*/  LOP3.LUT R0, R0, 0x80000000, RZ, 0xc0, !PT ;  /* 0x8000000000007812 */ /* 0x000fd600078ec0ff */
[----:B------:R-:W-:Y:S05]  /*0660*/  @!P0 BRA `(.L_x_26) ;  /* 0x0000000000688947 */ /* 0x000fea0003800000 */
[CCC-:B------:R-:W-:Y:S01]  /*0670*/  FFMA.RZ R3, R10.reuse, R8.reuse, R7.reuse ;  /* 0x000000080a037223 */ /* 0x1c0fe2000000c007 */
[CCC-:B------:R-:W-:Y:S01]  /*0680*/  FFMA.RM R6, R10.reuse, R8.reuse, R7.reuse ;  /* 0x000000080a067223 */ /* 0x1c0fe20000004007 */
[C---:B------:R-:W-:Y:S02]  /*0690*/  ISETP.NE.AND P2, PT, R9.reuse, RZ, PT ;  /* 0x000000ff0900720c */ /* 0x040fe40003f45270 */
[----:B------:R-:W-:Y:S02]  /*06a0*/  ISETP.NE.AND P1, PT, R9, RZ, PT ;  /* 0x000000ff0900720c */ /* 0x000fe40003f25270 */
[----:B------:R-:W-:Y:S01]  /*06b0*/  LOP3.LUT R5, R3, 0x7fffff, RZ, 0xc0, !PT ;  /* 0x007fffff03057812 */ /* 0x000fe200078ec0ff */
[----:B------:R-:W-:Y:S01]  /*06c0*/  FFMA.RP R3, R10, R8, R7 ;  /* 0x000000080a037223 */ /* 0x000fe20000008007 */
[----:B------:R-:W-:Y:S02]  /*06d0*/  VIADD R8, R9, 0x20 ;  /* 0x0000002009087836 */ /* 0x000fe40000000000 */
[----:B------:R-:W-:Y:S01]  /*06e0*/  LOP3.LUT R5, R5, 0x800000, RZ, 0xfc, !PT ;  /* 0x0080000005057812 */ /* 0x000fe200078efcff */
[----:B------:R-:W-:Y:S01]  /*06f0*/  IMAD.MOV R7, RZ, RZ, -R9 ;  /* 0x000000ffff077224 */ /* 0x000fe200078e0a09 */
[----:B------:R-:W-:-:S02]  /*0700*/  FSETP.NEU.FTZ.AND P0, PT, R3, R6, PT ;  /* 0x000000060300720b */ /* 0x000fc40003f1d000 */
[----:B------:R-:W-:Y:S02]  /*0710*/  SHF.L.U32 R8, R5, R8, RZ ;  /* 0x0000000805087219 */ /* 0x000fe400000006ff */
[----:B------:R-:W-:Y:S02]  /*0720*/  SEL R6, R7, RZ, P2 ;  /* 0x000000ff07067207 */ /* 0x000fe40001000000 */
[----:B------:R-:W-:Y:S02]  /*0730*/  ISETP.NE.AND P1, PT, R8, RZ, P1 ;  /* 0x000000ff0800720c */ /* 0x000fe40000f25270 */
[----:B------:R-:W-:Y:S02]  /*0740*/  SHF.R.U32.HI R6, RZ, R6, R5 ;  /* 0x00000006ff067219 */ /* 0x000fe40000011605 */
[----:B------:R-:W-:Y:S02]  /*0750*/  PLOP3.LUT P0, PT, P0, P1, PT, 0xf8, 0x8f ;  /* 0x00000000008f781c */ /* 0x000fe40000703f70 */
[----:B------:R-:W-:-:S02]  /*0760*/  SHF.R.U32.HI R8, RZ, 0x1, R6 ;  /* 0x00000001ff087819 */ /* 0x000fc40000011606 */
[----:B------:R-:W-:-:S04]  /*0770*/  SEL R3, RZ, 0x1, !P0 ;  /* 0x00000001ff037807 */ /* 0x000fc80004000000 */
[----:B------:R-:W-:-:S04]  /*0780*/  LOP3.LUT R3, R3, 0x1, R8, 0xf8, !PT ;  /* 0x0000000103037812 */ /* 0x000fc800078ef808 */
[----:B------:R-:W-:-:S05]  /*0790*/  LOP3.LUT R3, R3, R6, RZ, 0xc0, !PT ;  /* 0x0000000603037212 */ /* 0x000fca00078ec0ff */
[----:B------:R-:W-:-:S05]  /*07a0*/  IMAD.IADD R3, R8, 0x1, R3 ;  /* 0x0000000108037824 */ /* 0x000fca00078e0203 */
[----:B------:R-:W-:Y:S01]  /*07b0*/  LOP3.LUT R0, R3, R0, RZ, 0xfc, !PT ;  /* 0x0000000003007212 */ /* 0x000fe200078efcff */
[----:B------:R-:W-:Y:S06]  /*07c0*/  BRA `(.L_x_26) ;  /* 0x0000000000107947 */ /* 0x000fec0003800000 */
.L_x_25:
[----:B------:R-:W-:-:S04]  /*07d0*/  LOP3.LUT R0, R0, 0x80000000, RZ, 0xc0, !PT ;  /* 0x8000000000007812 */ /* 0x000fc800078ec0ff */
[----:B------:R-:W-:Y:S01]  /*07e0*/  LOP3.LUT R0, R0, 0x7f800000, RZ, 0xfc, !PT ;  /* 0x7f80000000007812 */ /* 0x000fe200078efcff */
[----:B------:R-:W-:Y:S06]  /*07f0*/  BRA `(.L_x_26) ;  /* 0x0000000000047947 */ /* 0x000fec0003800000 */
.L_x_24:
[----:B------:R-:W-:-:S07]  /*0800*/  IMAD R0, R6, 0x800000, R0 ;  /* 0x0080000006007824 */ /* 0x000fce00078e0200 */
.L_x_26:
[----:B------:R-:W-:Y:S05]  /*0810*/  BSYNC.RECONVERGENT B2 ;  /* 0x0000000000027941 */ /* 0x000fea0003800200 */
.L_x_23:
[----:B------:R-:W-:Y:S05]  /*0820*/  BRA `(.L_x_27) ;  /* 0x0000000000207947 */ /* 0x000fea0003800000 */
.L_x_22:
[----:B------:R-:W-:-:S04]  /*0830*/  LOP3.LUT R0, R8, 0x80000000, R7, 0x48, !PT ;  /* 0x8000000008007812 */ /* 0x000fc800078e4807 */
[----:B------:R-:W-:Y:S01]  /*0840*/  LOP3.LUT R0, R0, 0x7f800000, RZ, 0xfc, !PT ;  /* 0x7f80000000007812 */ /* 0x000fe200078efcff */
[----:B------:R-:W-:Y:S06]  /*0850*/  BRA `(.L_x_27) ;  /* 0x0000000000147947 */ /* 0x000fec0003800000 */
.L_x_21:
[----:B------:R-:W-:Y:S01]  /*0860*/  LOP3.LUT R0, R8, 0x80000000, R7, 0x48, !PT ;  /* 0x8000000008007812 */ /* 0x000fe200078e4807 */
[----:B------:R-:W-:Y:S06]  /*0870*/  BRA `(.L_x_27) ;  /* 0x00000000000c7947 */ /* 0x000fec0003800000 */
.L_x_20:
[----:B------:R-:W0:Y:S01]  /*0880*/  MUFU.RSQ R0, -QNAN ;  /* 0xffc0000000007908 */ /* 0x000e220000001400 */
[----:B------:R-:W-:Y:S05]  /*0890*/  BRA `(.L_x_27) ;  /* 0x0000000000047947 */ /* 0x000fea0003800000 */
.L_x_19:
[----:B------:R-:W-:-:S07]  /*08a0*/  FADD.FTZ R0, R0, R3 ;  /* 0x0000000300007221 */ /* 0x000fce0000010000 */
.L_x_27:
[----:B------:R-:W-:Y:S05]  /*08b0*/  BSYNC.RECONVERGENT B1 ;  /* 0x0000000000017941 */ /* 0x000fea0003800200 */
.L_x_17:
[----:B------:R-:W-:-:S04]  /*08c0*/  IMAD.MOV.U32 R5, RZ, RZ, 0x0 ;  /* 0x00000000ff057424 */ /* 0x000fc800078e00ff */
[----:B0-----:R-:W-:Y:S05]  /*08d0*/  RET.REL.NODEC R4 `(_Z14MatDivideConstPffS_ii) ;  /* 0xfffffff404c87950 */ /* 0x001fea0003c3ffff */
.L_x_28:
        /* <DEDUP_REMOVED lines=10> */
.L_x_49:


//--------------------- .text._Z9MatDividePfS_S_ii --------------------------
	.section	.text._Z9MatDividePfS_S_ii,"ax",@progbits
	.align	128
        .global         _Z9MatDividePfS_S_ii
        .type           _Z9MatDividePfS_S_ii,@function
        .size           _Z9MatDividePfS_S_ii,(.L_x_50 - _Z9MatDividePfS_S_ii)
        .other          _Z9MatDividePfS_S_ii,@"STO_CUDA_ENTRY STV_DEFAULT"
_Z9MatDividePfS_S_ii:
.text._Z9MatDividePfS_S_ii:
        /* <DEDUP_REMOVED lines=16> */
[----:B------:R-:W2:Y:S01]  /*0100*/  LDC.64 R4, c[0x0][0x380] ;  /* 0x0000e000ff047b82 */ /* 0x000ea20000000a00 */
[----:B0-----:R-:W-:-:S05]  /*0110*/  IMAD.WIDE R6, R2, 0x4, R6 ;  /* 0x0000000402067825 */ /* 0x001fca00078e0206 */
[----:B-1----:R-:W3:Y:S01]  /*0120*/  LDG.E R3, desc[UR4][R6.64] ;  /* 0x0000000406037981 */ /* 0x002ee2000c1e1900 */
[----:B--2---:R-:W-:-:S05]  /*0130*/  IMAD.WIDE R4, R2, 0x4, R4 ;  /* 0x0000000402047825 */ /* 0x004fca00078e0204 */
[----:B------:R-:W2:Y:S01]  /*0140*/  LDG.E R0, desc[UR4][R4.64] ;  /* 0x0000000404007981 */ /* 0x000ea2000c1e1900 */
[----:B------:R-:W-:Y:S01]  /*0150*/  BSSY.RECONVERGENT B0, `(.L_x_29) ;  /* 0x000000c000007945 */ /* 0x000fe20003800200 */
[----:B---3--:R-:W0:Y:S08]  /*0160*/  MUFU.RCP R8, R3 ;  /* 0x0000000300087308 */ /* 0x008e300000001000 */
[----:B--2---:R-:W1:Y:S01]  /*0170*/  FCHK P0, R0, R3 ;  /* 0x0000000300007302 */ /* 0x004e620000000000 */
[----:B0-----:R-:W-:-:S04]  /*0180*/  FFMA R9, -R3, R8, 1 ;  /* 0x3f80000003097423 */ /* 0x001fc80000000108 */
[----:B------:R-:W-:-:S04]  /*0190*/  FFMA R9, R8, R9, R8 ;  /* 0x0000000908097223 */ /* 0x000fc80000000008 */
[----:B------:R-:W-:-:S04]  /*01a0*/  FFMA R8, R0, R9, RZ ;  /* 0x0000000900087223 */ /* 0x000fc800000000ff */
[----:B------:R-:W-:-:S04]  /*01b0*/  FFMA R10, -R3, R8, R0 ;  /* 0x00000008030a7223 */ /* 0x000fc80000000100 */
[----:B------:R-:W-:Y:S01]  /*01c0*/  FFMA R9, R9, R10, R8 ;  /* 0x0000000a09097223 */ /* 0x000fe20000000008 */
[----:B-1----:R-:W-:Y:S06]  /*01d0*/  @!P0 BRA `(.L_x_30) ;  /* 0x00000000000c8947 */ /* 0x002fec0003800000 */
[----:B------:R-:W-:-:S07]  /*01e0*/  MOV R4, 0x200 ;  /* 0x0000020000047802 */ /* 0x000fce0000000f00 */
[----:B------:R-:W-:Y:S05]  /*01f0*/  CALL.REL.NOINC `($__internal_1_$__cuda_sm3x_div_rn_noftz_f32_slowpath) ;  /* 0x0000000000187944 */ /* 0x000fea0003c00000 */
[----:B------:R-:W-:-:S07]  /*0200*/  IMAD.MOV.U32 R9, RZ, RZ, R0 ;  /* 0x000000ffff097224 */ /* 0x000fce00078e0000 */
.L_x_30:
[----:B------:R-:W-:Y:S05]  /*0210*/  BSYNC.RECONVERGENT B0 ;  /* 0x0000000000007941 */ /* 0x000fea0003800200 */
.L_x_29:
[----:B------:R-:W0:Y:S02]  /*0220*/  LDC.64 R4, c[0x0][0x390] ;  /* 0x0000e400ff047b82 */ /* 0x000e240000000a00 */
[----:B0-----:R-:W-:-:S05]  /*0230*/  IMAD.WIDE R2, R2, 0x4, R4 ;  /* 0x0000000402027825 */ /* 0x001fca00078e0204 */
[----:B------:R-:W-:Y:S01]  /*0240*/  STG.E desc[UR4][R2.64], R9 ;  /* 0x0000000902007986 */ /* 0x000fe2000c101904 */
[----:B------:R-:W-:Y:S05]  /*0250*/  EXIT ;  /* 0x000000000000794d */ /* 0x000fea0003800000 */
        .weak           $__internal_1_$__cuda_sm3x_div_rn_noftz_f32_slowpath
        .type           $__internal_1_$__cuda_sm3x_div_rn_noftz_f32_slowpath,@function
        .size           $__internal_1_$__cuda_sm3x_div_rn_noftz_f32_slowpath,(.L_x_50 - $__internal_1_$__cuda_sm3x_div_rn_noftz_f32_slowpath)
$__internal_1_$__cuda_sm3x_div_rn_noftz_f32_slowpath:
[--C-:B------:R-:W-:Y:S01]  /*0260*/  SHF.R.U32.HI R6, RZ, 0x17, R3.reuse ;  /* 0x00000017ff067819 */ /* 0x100fe20000011603 */
[----:B------:R-:W-:Y:S01]  /*0270*/  BSSY.RECONVERGENT B1, `(.L_x_31) ;  /* 0x0000064000017945 */ /* 0x000fe20003800200 */
[--C-:B------:R-:W-:Y:S01]  /*0280*/  SHF.R.U32.HI R5, RZ, 0x17, R0.reuse ;  /* 0x00000017ff057819 */ /* 0x100fe20000011600 */
[----:B------:R-:W-:Y:S01]  /*0290*/  IMAD.MOV.U32 R7, RZ, RZ, R0 ;  /* 0x000000ffff077224 */ /* 0x000fe200078e0000 */
[----:B------:R-:W-:Y:S01]  /*02a0*/  LOP3.LUT R6, R6, 0xff, RZ, 0xc0, !PT ;  /* 0x000000ff06067812 */ /* 0x000fe200078ec0ff */
[----:B------:R-:W-:Y:S01]  /*02b0*/  IMAD.MOV.U32 R8, RZ, RZ, R3 ;  /* 0x000000ffff087224 */ /* 0x000fe200078e0003 */
[----:B------:R-:W-:-:S03]  /*02c0*/  LOP3.LUT R5, R5, 0xff, RZ, 0xc0, !PT ;  /* 0x000000ff05057812 */ /* 0x000fc600078ec0ff */
[----:B------:R-:W-:Y:S02]  /*02d0*/  VIADD R11, R6, 0xffffffff ;  /* 0xffffffff060b7836 */ /* 0x000fe40000000000 */
[----:B------:R-:W-:-:S03]  /*02e0*/  VIADD R10, R5, 0xffffffff ;  /* 0xffffffff050a7836 */ /* 0x000fc60000000000 */
        /* <DEDUP_REMOVED lines=27> */
.L_x_32:
        /* <DEDUP_REMOVED lines=51> */
.L_x_39:
[----:B------:R-:W-:-:S04]  /*07d0*/  LOP3.LUT R0, R0, 0x80000000, RZ, 0xc0, !PT ;  /* 0x8000000000007812 */ /* 0x000fc800078ec0ff */
[----:B------:R-:W-:Y:S01]  /*07e0*/  LOP3.LUT R0, R0, 0x7f800000, RZ, 0xfc, !PT ;  /* 0x7f80000000007812 */ /* 0x000fe200078efcff */
[----:B------:R-:W-:Y:S06]  /*07f0*/  BRA `(.L_x_40) ;  /* 0x0000000000047947 */ /* 0x000fec0003800000 */
.L_x_38:
[----:B------:R-:W-:-:S07]  /*0800*/  IMAD R0, R6, 0x800000, R0 ;  /* 0x0080000006007824 */ /* 0x000fce00078e0200 */
.L_x_40:
[----:B------:R-:W-:Y:S05]  /*0810*/  BSYNC.RECONVERGENT B2 ;  /* 0x0000000000027941 */ /* 0x000fea0003800200 */
.L_x_37:
[----:B------:R-:W-:Y:S05]  /*0820*/  BRA `(.L_x_41) ;  /* 0x0000000000207947 */ /* 0x000fea0003800000 */
.L_x_36:
[----:B------:R-:W-:-:S04]  /*0830*/  LOP3.LUT R0, R8, 0x80000000, R7, 0x48, !PT ;  /* 0x8000000008007812 */ /* 0x000fc800078e4807 */
[----:B------:R-:W-:Y:S01]  /*0840*/  LOP3.LUT R0, R0, 0x7f800000, RZ, 0xfc, !PT ;  /* 0x7f80000000007812 */ /* 0x000fe200078efcff */
[----:B------:R-:W-:Y:S06]  /*0850*/  BRA `(.L_x_41) ;  /* 0x0000000000147947 */ /* 0x000fec0003800000 */
.L_x_35:
[----:B------:R-:W-:Y:S01]  /*0860*/  LOP3.LUT R0, R8, 0x80000000, R7, 0x48, !PT ;  /* 0x8000000008007812 */ /* 0x000fe200078e4807 */
[----:B------:R-:W-:Y:S06]  /*0870*/  BRA `(.L_x_41) ;  /* 0x00000000000c7947 */ /* 0x000fec0003800000 */
.L_x_34:
[----:B------:R-:W0:Y:S01]  /*0880*/  MUFU.RSQ R0, -QNAN ;  /* 0xffc0000000007908 */ /* 0x000e220000001400 */
[----:B------:R-:W-:Y:S05]  /*0890*/  BRA `(.L_x_41) ;  /* 0x0000000000047947 */ /* 0x000fea0003800000 */
.L_x_33:
[----:B------:R-:W-:-:S07]  /*08a0*/  FADD.FTZ R0, R0, R3 ;  /* 0x0000000300007221 */ /* 0x000fce0000010000 */
.L_x_41:
[----:B------:R-:W-:Y:S05]  /*08b0*/  BSYNC.RECONVERGENT B1 ;  /* 0x0000000000017941 */ /* 0x000fea0003800200 */
.L_x_31:
[----:B------:R-:W-:-:S04]  /*08c0*/  IMAD.MOV.U32 R5, RZ, RZ, 0x0 ;  /* 0x00000000ff057424 */ /* 0x000fc800078e00ff */
[----:B0-----:R-:W-:Y:S05]  /*08d0*/  RET.REL.NODEC R4 `(_Z9MatDividePfS_S_ii) ;  /* 0xfffffff404c87950 */ /* 0x001fea0003c3ffff */
.L_x_42:
        /* <DEDUP_REMOVED lines=10> */
.L_x_50:


//--------------------- .text._Z12MatMultConstPffS_ii --------------------------
	.section	.text._Z12MatMultConstPffS_ii,"ax",@progbits
	.align	128
        .global         _Z12MatMultConstPffS_ii
        .type           _Z12MatMultConstPffS_ii,@function
        .size           _Z12MatMultConstPffS_ii,(.L_x_55 - _Z12MatMultConstPffS_ii)
        .other          _Z12MatMultConstPffS_ii,@"STO_CUDA_ENTRY STV_DEFAULT"
_Z12MatMultConstPffS_ii:
.text._Z12MatMultConstPffS_ii:
        /* <DEDUP_REMOVED lines=15> */
[----:B------:R-:W-:Y:S01]  /*00f0*/  IMAD R7, R5, UR7, R0 ;  /* 0x0000000705077c24 */ /* 0x000fe2000f8e0200 */
[----:B------:R-:W2:Y:S05]  /*0100*/  LDCU UR6, c[0x0][0x388] ;  /* 0x00007100ff0677ac */ /* 0x000eaa0008000800 */
[----:B------:R-:W3:Y:S01]  /*0110*/  LDC.64 R4, c[0x0][0x390] ;  /* 0x0000e400ff047b82 */ /* 0x000ee20000000a00 */
[----:B0-----:R-:W-:-:S06]  /*0120*/  IMAD.WIDE R2, R7, 0x4, R2 ;  /* 0x0000000407027825 */ /* 0x001fcc00078e0202 */
[----:B-1----:R-:W2:Y:S01]  /*0130*/  LDG.E R2, desc[UR4][R2.64] ;  /* 0x0000000402027981 */ /* 0x002ea2000c1e1900 */
[----:B---3--:R-:W-:-:S04]  /*0140*/  IMAD.WIDE R4, R7, 0x4, R4 ;  /* 0x0000000407047825 */ /* 0x008fc800078e0204 */
[----:B--2---:R-:W-:-:S05]  /*0150*/  FMUL R7, R2, UR6 ;  /* 0x0000000602077c20 */ /* 0x004fca0008400000 */
[----:B------:R-:W-:Y:S01]  /*0160*/  STG.E desc[UR4][R4.64], R7 ;  /* 0x0000000704007986 */ /* 0x000fe2000c101904 */
[----:B------:R-:W-:Y:S05]  /*0170*/  EXIT ;  /* 0x000000000000794d */ /* 0x000fea0003800000 */
.L_x_43:
        /* <DEDUP_REMOVED lines=16> */
.L_x_55:


//--------------------- .text._Z7MatMultPfS_S_ii  --------------------------
	.section	.text._Z7MatMultPfS_S_ii,"ax",@progbits
	.align	128
        .global         _Z7MatMultPfS_S_ii
        .type           _Z7MatMultPfS_S_ii,@function
        .size           _Z7MatMultPfS_S_ii,(.L_x_56 - _Z7MatMultPfS_S_ii)
        .other          _Z7MatMultPfS_S_ii,@"STO_CUDA_ENTRY STV_DEFAULT"
_Z7MatMultPfS_S_ii:
.text._Z7MatMultPfS_S_ii:
        /* <DEDUP_REMOVED lines=16> */
[----:B------:R-:W2:Y:S08]  /*0100*/  LDC.64 R4, c[0x0][0x388] ;  /* 0x0000e200ff047b82 */ /* 0x000eb00000000a00 */
[----:B------:R-:W3:Y:S01]  /*0110*/  LDC.64 R6, c[0x0][0x390] ;  /* 0x0000e400ff067b82 */ /* 0x000ee20000000a00 */
[----:B0-----:R-:W-:-:S06]  /*0120*/  IMAD.WIDE R2, R9, 0x4, R2 ;  /* 0x0000000409027825 */ /* 0x001fcc00078e0202 */
[----:B-1----:R-:W4:Y:S01]  /*0130*/  LDG.E R2, desc[UR4][R2.64] ;  /* 0x0000000402027981 */ /* 0x002f22000c1e1900 */
[----:B--2---:R-:W-:-:S06]  /*0140*/  IMAD.WIDE R4, R9, 0x4, R4 ;  /* 0x0000000409047825 */ /* 0x004fcc00078e0204 */
[----:B------:R-:W4:Y:S01]  /*0150*/  LDG.E R5, desc[UR4][R4.64] ;  /* 0x0000000404057981 */ /* 0x000f22000c1e1900 */
[----:B---3--:R-:W-:-:S04]  /*0160*/  IMAD.WIDE R6, R9, 0x4, R6 ;  /* 0x0000000409067825 */ /* 0x008fc800078e0206 */
[----:B----4-:R-:W-:-:S05]  /*0170*/  FMUL R9, R2, R5 ;  /* 0x0000000502097220 */ /* 0x010fca0000400000 */
[----:B------:R-:W-:Y:S01]  /*0180*/  STG.E desc[UR4][R6.64], R9 ;  /* 0x0000000906007986 */ /* 0x000fe2000c101904 */
[----:B------:R-:W-:Y:S05]  /*0190*/  EXIT ;  /* 0x000000000000794d */ /* 0x000fea0003800000 */
.L_x_44:
        /* <DEDUP_REMOVED lines=14> */
.L_x_56:


//--------------------- .text._Z16MatSubtractConstPffS_ii --------------------------
	.section	.text._Z16MatSubtractConstPffS_ii,"ax",@progbits
	.align	128
        .global         _Z16MatSubtractConstPffS_ii
        .type           _Z16MatSubtractConstPffS_ii,@function
        .size           _Z16MatSubtractConstPffS_ii,(.L_x_57 - _Z16MatSubtractConstPffS_ii)
        .other          _Z16MatSubtractConstPffS_ii,@"STO_CUDA_ENTRY STV_DEFAULT"
_Z16MatSubtractConstPffS_ii:
.text._Z16MatSubtractConstPffS_ii:
        /* <DEDUP_REMOVED lines=21> */
[----:B--2---:R-:W-:-:S05]  /*0150*/  FADD R7, R2, -UR6 ;  /* 0x8000000602077e21 */ /* 0x004fca0008000000 */
[----:B------:R-:W-:Y:S01]  /*0160*/  STG.E desc[UR4][R4.64], R7 ;  /* 0x0000000704007986 */ /* 0x000fe2000c101904 */
[----:B------:R-:W-:Y:S05]  /*0170*/  EXIT ;  /* 0x000000000000794d */ /* 0x000fea0003800000 */
.L_x_45:
        /* <DEDUP_REMOVED lines=16> */
.L_x_57:


//--------------------- .text._Z11MatSubtractPfS_S_ii --------------------------
	.section	.text._Z11MatSubtractPfS_S_ii,"ax",@progbits
	.align	128
        .global         _Z11MatSubtractPfS_S_ii
        .type           _Z11MatSubtractPfS_S_ii,@function
        .size           _Z11MatSubtractPfS_S_ii,(.L_x_58 - _Z11MatSubtractPfS_S_ii)
        .other          _Z11MatSubtractPfS_S_ii,@"STO_CUDA_ENTRY STV_DEFAULT"
_Z11MatSubtractPfS_S_ii:
.text._Z11MatSubtractPfS_S_ii:
        /* <DEDUP_REMOVED lines=23> */
[----:B----4-:R-:W-:-:S05]  /*0170*/  FADD R9, R2, -R5 ;  /* 0x8000000502097221 */ /* 0x010fca0000000000 */
[----:B------:R-:W-:Y:S01]  /*0180*/  STG.E desc[UR4][R6.64], R9 ;  /* 0x0000000906007986 */ /* 0x000fe2000c101904 */
[----:B------:R-:W-:Y:S05]  /*0190*/  EXIT ;  /* 0x000000000000794d */ /* 0x000fea0003800000 */
.L_x_46:
        /* <DEDUP_REMOVED lines=14> */
.L_x_58:


//--------------------- .text._Z11MatAddConstPffS_ii --------------------------
	.section	.text._Z11MatAddConstPffS_ii,"ax",@progbits
	.align	128
        .global         _Z11MatAddConstPffS_ii
        .type           _Z11MatAddConstPffS_ii,@function
        .size           _Z11MatAddConstPffS_ii,(.L_x_59 - _Z11MatAddConstPffS_ii)
        .other          _Z11MatAddConstPffS_ii,@"STO_CUDA_ENTRY STV_DEFAULT"
_Z11MatAddConstPffS_ii:
.text._Z11MatAddConstPffS_ii:
        /* <DEDUP_REMOVED lines=21> */
[----:B--2---:R-:W-:-:S05]  /*0150*/  FADD R7, R2, UR6 ;  /* 0x0000000602077e21 */ /* 0x004fca0008000000 */
[----:B------:R-:W-:Y:S01]  /*0160*/  STG.E desc[UR4][R4.64], R7 ;  /* 0x0000000704007986 */ /* 0x000fe2000c101904 */
[----:B------:R-:W-:Y:S05]  /*0170*/  EXIT ;  /* 0x000000000000794d */ /* 0x000fea0003800000 */
.L_x_47:
        /* <DEDUP_REMOVED lines=16> */
.L_x_59:


//--------------------- .text._Z6MatAddPfS_S_ii   --------------------------
	.section	.text._Z6MatAddPfS_S_ii,"ax",@progbits
	.align	128
        .global         _Z6MatAddPfS_S_ii
        .type           _Z6MatAddPfS_S_ii,@function
        .size           _Z6MatAddPfS_S_ii,(.L_x_60 - _Z6MatAddPfS_S_ii)
        .other          _Z6MatAddPfS_S_ii,@"STO_CUDA_ENTRY STV_DEFAULT"
_Z6MatAddPfS_S_ii:
.text._Z6MatAddPfS_S_ii:
        /* <DEDUP_REMOVED lines=23> */
[----:B----4-:R-:W-:-:S05]  /*0170*/  FADD R9, R2, R5 ;  /* 0x0000000502097221 */ /* 0x010fca0000000000 */
[----:B------:R-:W-:Y:S01]  /*0180*/  STG.E desc[UR4][R6.64], R9 ;  /* 0x0000000906007986 */ /* 0x000fe2000c101904 */
[----:B------:R-:W-:Y:S05]  /*0190*/  EXIT ;  /* 0x000000000000794d */ /* 0x000fea0003800000 */
.L_x_48:
        /* <DEDUP_REMOVED lines=14> */
.L_x_60:


//--------------------- .nv.shared.reserved.0     --------------------------
	.section	.nv.shared.reserved.0,"aw",@nobits
	.weak		__nv_reservedSMEM_offset_0_alias
	.size		__nv_reservedSMEM_offset_0_alias, 0, 64
	.other		__nv_reservedSMEM_offset_0_alias,@"STO_CUDA_RESERVED_SHARED STV_DEFAULT"
__nv_reservedSMEM_offset_0_alias:
	.zero		0
	.zero		64


//--------------------- .nv.constant0._Z11MatConvolvePfS_S_iiii --------------------------
	.section	.nv.constant0._Z11MatConvolvePfS_S_iiii,"a",@progbits
	.sectionflags	@""
	.align	4
.nv.constant0._Z11MatConvolvePfS_S_iiii:
	.zero		936


//--------------------- .nv.constant0._Z6MatPowPffS_ii --------------------------
	.section	.nv.constant0._Z6MatPowPffS_ii,"a",@progbits
	.sectionflags	@""
	.align	4
.nv.constant0._Z6MatPowPffS_ii:
	.zero		928


//--------------------- .nv.constant0._Z14MatDivideConstPffS_ii --------------------------
	.section	.nv.constant0._Z14MatDivideConstPffS_ii,"a",@progbits
	.sectionflags	@""
	.align	4
.nv.constant0._Z14MatDivideConstPffS_ii:
	.zero		928


//--------------------- .nv.constant0._Z9MatDividePfS_S_ii --------------------------
	.section	.nv.constant0._Z9MatDividePfS_S_ii,"a",@progbits
	.sectionflags	@""
	.align	4
.nv.constant0._Z9MatDividePfS_S_ii:
	.zero		928


//--------------------- .nv.constant0._Z12MatMultConstPffS_ii --------------------------
	.section	.nv.constant0._Z12MatMultConstPffS_ii,"a",@progbits
	.sectionflags	@""
	.align	4
.nv.constant0._Z12MatMultConstPffS_ii:
	.zero		928


//--------------------- .nv.constant0._Z7MatMultPfS_S_ii --------------------------
	.section	.nv.constant0._Z7MatMultPfS_S_ii,"a",@progbits
	.sectionflags	@""
	.align	4
.nv.constant0._Z7MatMultPfS_S_ii:
	.zero		928


//--------------------- .nv.constant0._Z16MatSubtractConstPffS_ii --------------------------
	.section	.nv.constant0._Z16MatSubtractConstPffS_ii,"a",@progbits
	.sectionflags	@""
	.align	4
.nv.constant0._Z16MatSubtractConstPffS_ii:
	.zero		928


//--------------------- .nv.constant0._Z11MatSubtractPfS_S_ii --------------------------
	.section	.nv.constant0._Z11MatSubtractPfS_S_ii,"a",@progbits
	.sectionflags	@""
	.align	4
.nv.constant0._Z11MatSubtractPfS_S_ii:
	.zero		928


//--------------------- .nv.constant0._Z11MatAddConstPffS_ii --------------------------
	.section	.nv.constant0._Z11MatAddConstPffS_ii,"a",@progbits
	.sectionflags	@""
	.align	4
.nv.constant0._Z11MatAddConstPffS_ii:
	.zero		928


//--------------------- .nv.constant0._Z6MatAddPfS_S_ii --------------------------
	.section	.nv.constant0._Z6MatAddPfS_S_ii,"a",@progbits
	.sectionflags	@""
	.align	4
.nv.constant0._Z6MatAddPfS_S_ii:
	.zero		928


//--------------------- SYMBOLS --------------------------

	.type		.nv.reservedSmem.offset0,@object
	.size		.nv.reservedSmem.offset0,0x4
